//
// Generated by NVIDIA NVVM Compiler
//
// Compiler Build ID: CL-36424714
// Cuda compilation tools, release 13.0, V13.0.88
// Based on NVVM 20.0.0
//

.version 9.0
.target sm_100
.address_size 64

	// .globl	_Z6perlinPf
.extern .func  (.param .b64 func_retval0) malloc
(
	.param .b64 malloc_param_0
)
;
.extern .func free
(
	.param .b64 free_param_0
)
;
.func  (.param .b64 func_retval0) __internal_accurate_pow
(
	.param .b64 __internal_accurate_pow_param_0
)
;
.global .align 4 .b8 precalc_xorwow_matrix[102400];
.global .align 4 .b8 precalc_xorwow_offset_matrix[102400];
.global .align 4 .b8 mrg32k3aM1[2304];
.global .align 4 .b8 mrg32k3aM2[2304];
.global .align 4 .b8 mrg32k3aM1SubSeq[2016];
.global .align 4 .b8 mrg32k3aM2SubSeq[2016];
.global .align 4 .b8 mrg32k3aM1Seq[2304];
.global .align 4 .b8 mrg32k3aM2Seq[2304];
.const .align 8 .b8 __cr_lgamma_table[72];
.global .align 4 .b8 hash[1024] = {96, 0, 0, 0, 131, 0, 0, 0, 210, 0, 0, 0, 231, 0, 0, 0, 40, 0, 0, 0, 179, 0, 0, 0, 184, 0, 0, 0, 56, 0, 0, 0, 133, 0, 0, 0, 209, 0, 0, 0, 188, 0, 0, 0, 207, 0, 0, 0, 176, 0, 0, 0, 245, 0, 0, 0, 218, 0, 0, 0, 230, 0, 0, 0, 185, 0, 0, 0, 70, 0, 0, 0, 76, 0, 0, 0, 105, 0, 0, 0, 214, 0, 0, 0, 182, 0, 0, 0, 174, 0, 0, 0, 72, 0, 0, 0, 146, 0, 0, 0, 159, 0, 0, 0, 162, 0, 0, 0, 14, 0, 0, 0, 227, 0, 0, 0, 160, 0, 0, 0, 82, 0, 0, 0, 212, 0, 0, 0, 192, 0, 0, 0, 191, 0, 0, 0, 172, 0, 0, 0, 74, 0, 0, 0, 157, 0, 0, 0, 236, 0, 0, 0, 39, 0, 0, 0, 26, 0, 0, 0, 226, 0, 0, 0, 201, 0, 0, 0, 250, 0, 0, 0, 211, 0, 0, 0, 81, 0, 0, 0, 254, 0, 0, 0, 244, 0, 0, 0, 219, 0, 0, 0, 107, 0, 0, 0, 161, 0, 0, 0, 24, 0, 0, 0, 53, 0, 0, 0, 5, 0, 0, 0, 154, 0, 0, 0, 253, 0, 0, 0, 34, 0, 0, 0, 145, 0, 0, 0, 197, 0, 0, 0, 112, 0, 0, 0, 233, 0, 0, 0, 23, 0, 0, 0, 68, 0, 0, 0, 87, 0, 0, 0, 49, 0, 0, 0, 8, 0, 0, 0, 156, 0, 0, 0, 196, 0, 0, 0, 248, 0, 0, 0, 27, 0, 0, 0, 149, 0, 0, 0, 111, 0, 0, 0, 19, 0, 0, 0, 4, 0, 0, 0, 62, 0, 0, 0, 203, 0, 0, 0, 190, 0, 0, 0, 25, 0, 0, 0, 132, 0, 0, 0, 140, 0, 0, 0, 202, 0, 0, 0, 65, 0, 0, 0, 16, 0, 0, 0, 141, 0, 0, 0, 118, 0, 0, 0, 104, 0, 0, 0, 153, 0, 0, 0, 113, 0, 0, 0, 144, 0, 0, 0, 67, 0, 0, 0, 175, 0, 0, 0, 37, 0, 0, 0, 216, 0, 0, 0, 114, 0, 0, 0, 60, 0, 0, 0, 243, 0, 0, 0, 189, 0, 0, 0, 101, 0, 0, 0, 150, 0, 0, 0, 220, 0, 0, 0, 217, 0, 0, 0, 12, 0, 0, 0, 252, 0, 0, 0, 206, 0, 0, 0, 124, 0, 0, 0, 71, 0, 0, 0, 103, 0, 0, 0, 69, 0, 0, 0, 171, 0, 0, 0, 38, 0, 0, 0, 126, 0, 0, 0, 152, 0, 0, 0, 167, 0, 0, 0, 121, 0, 0, 0, 178, 0, 0, 0, 78, 0, 0, 0, 106, 0, 0, 0, 86, 0, 0, 0, 15, 0, 0, 0, 194, 0, 0, 0, 66, 0, 0, 0, 10, 0, 0, 0, 237, 0, 0, 0, 99, 0, 0, 0, 55, 0, 0, 0, 77, 0, 0, 0, 13, 0, 0, 0, 57, 0, 0, 0, 205, 0, 0, 0, 30, 0, 0, 0, 44, 0, 0, 0, 89, 0, 0, 0, 138, 0, 0, 0, 88, 0, 0, 0, 41, 0, 0, 0, 187, 0, 0, 0, 73, 0, 0, 0, 241, 0, 0, 0, 221, 0, 0, 0, 92, 0, 0, 0, 215, 0, 0, 0, 125, 0, 0, 0, 168, 0, 0, 0, 1, 0, 0, 0, 46, 0, 0, 0, 29, 0, 0, 0, 239, 0, 0, 0, 193, 0, 0, 0, 52, 0, 0, 0, 143, 0, 0, 0, 251, 0, 0, 0, 128, 0, 0, 0, 61, 0, 0, 0, 129, 0, 0, 0, 45, 0, 0, 0, 242, 0, 0, 0, 64, 0, 0, 0, 63, 0, 0, 0, 213, 0, 0, 0, 0, 0, 0, 0, 123, 0, 0, 0, 238, 0, 0, 0, 43, 0, 0, 0, 35, 0, 0, 0, 208, 0, 0, 0, 22, 0, 0, 0, 33, 0, 0, 0, 169, 0, 0, 0, 222, 0, 0, 0, 50, 0, 0, 0, 51, 0, 0, 0, 59, 0, 0, 0, 32, 0, 0, 0, 83, 0, 0, 0, 20, 0, 0, 0, 180, 0, 0, 0, 183, 0, 0, 0, 17, 0, 0, 0, 108, 0, 0, 0, 198, 0, 0, 0, 177, 0, 0, 0, 18, 0, 0, 0, 80, 0, 0, 0, 199, 0, 0, 0, 94, 0, 0, 0, 3, 0, 0, 0, 9, 0, 0, 0, 2, 0, 0, 0, 170, 0, 0, 0, 130, 0, 0, 0, 186, 0, 0, 0, 95, 0, 0, 0, 165, 0, 0, 0, 247, 0, 0, 0, 204, 0, 0, 0, 142, 0, 0, 0, 28, 0, 0, 0, 229, 0, 0, 0, 102, 0, 0, 0, 195, 0, 0, 0, 116, 0, 0, 0, 224, 0, 0, 0, 163, 0, 0, 0, 164, 0, 0, 0, 97, 0, 0, 0, 47, 0, 0, 0, 36, 0, 0, 0, 31, 0, 0, 0, 223, 0, 0, 0, 151, 0, 0, 0, 225, 0, 0, 0, 100, 0, 0, 0, 122, 0, 0, 0, 135, 0, 0, 0, 136, 0, 0, 0, 109, 0, 0, 0, 84, 0, 0, 0, 166, 0, 0, 0, 249, 0, 0, 0, 119, 0, 0, 0, 7, 0, 0, 0, 246, 0, 0, 0, 155, 0, 0, 0, 120, 0, 0, 0, 235, 0, 0, 0, 200, 0, 0, 0, 181, 0, 0, 0, 255, 0, 0, 0, 127, 0, 0, 0, 147, 0, 0, 0, 21, 0, 0, 0, 137, 0, 0, 0, 58, 0, 0, 0, 42, 0, 0, 0, 75, 0, 0, 0, 228, 0, 0, 0, 54, 0, 0, 0, 90, 0, 0, 0, 232, 0, 0, 0, 85, 0, 0, 0, 93, 0, 0, 0, 6, 0, 0, 0, 79, 0, 0, 0, 117, 0, 0, 0, 98, 0, 0, 0, 134, 0, 0, 0, 173, 0, 0, 0, 91, 0, 0, 0, 148, 0, 0, 0, 234, 0, 0, 0, 240, 0, 0, 0, 158, 0, 0, 0, 11, 0, 0, 0, 110, 0, 0, 0, 48, 0, 0, 0, 139, 0, 0, 0, 115};

.visible .entry _Z6perlinPf(
	.param .u64 .ptr .align 1 _Z6perlinPf_param_0
)
{
	.local .align 8 .b8 	__local_depot0[8];
	.reg .b64 	%SP;
	.reg .b64 	%SPL;
	.reg .pred 	%p<26>;
	.reg .b32 	%r<116>;
	.reg .b32 	%f<30>;
	.reg .b64 	%rd<21>;
	.reg .b64 	%fd<40>;

	mov.u64 	%SPL, __local_depot0;
	ld.param.u64 	%rd4, [_Z6perlinPf_param_0];
	cvta.to.global.u64 	%rd5, %rd4;
	add.u64 	%rd1, %SPL, 0;
	mov.u32 	%r29, %ctaid.x;
	mov.u32 	%r30, %ntid.x;
	mov.u32 	%r31, %tid.x;
	mad.lo.s32 	%r32, %r29, %r30, %r31;
	mul.wide.s32 	%rd7, %r32, 4;
	add.s64 	%rd2, %rd5, %rd7;
	mov.b32 	%r33, 0;
	st.global.u32 	[%rd2], %r33;
	xor.b32  	%r34, %r32, -1429050551;
	mul.lo.s32 	%r35, %r34, 1099087573;
	setp.gt.s32 	%p2, %r32, -1;
	selp.b32 	%r36, -638133224, -1940497825, %p2;
	add.s32 	%r37, %r36, %r35;
	add.s32 	%r38, %r35, 123456789;
	xor.b32  	%r39, %r35, 362436069;
	add.s32 	%r40, %r35, 5783321;
	shr.u32 	%r41, %r38, 2;
	xor.b32  	%r42, %r41, %r38;
	shl.b32 	%r43, %r40, 4;
	shl.b32 	%r44, %r42, 1;
	xor.b32  	%r45, %r43, %r44;
	xor.b32  	%r46, %r45, %r40;
	xor.b32  	%r47, %r46, %r42;
	add.s32 	%r48, %r37, %r47;
	add.s32 	%r49, %r48, 362437;
	cvt.rn.f32.u32 	%f3, %r49;
	fma.rn.f32 	%f4, %f3, 0f2F800000, 0f2F000000;
	shr.u32 	%r50, %r39, 2;
	xor.b32  	%r51, %r50, %r39;
	shl.b32 	%r52, %r47, 4;
	shl.b32 	%r53, %r51, 1;
	xor.b32  	%r54, %r52, %r53;
	xor.b32  	%r55, %r54, %r47;
	xor.b32  	%r56, %r55, %r51;
	add.s32 	%r57, %r37, %r56;
	add.s32 	%r58, %r57, 724874;
	cvt.rn.f32.u32 	%f5, %r58;
	fma.rn.f32 	%f1, %f5, 0f2F800000, 0f2F000000;
	st.local.v2.f32 	[%rd1], {%f4, %f1};
	mov.f64 	%fd2, 0d4000000000000000;
	{
	.reg .b32 %temp; 
	mov.b64 	{%temp, %r1}, %fd2;
	}
	and.b32  	%r2, %r1, 2146435072;
	{ // callseq 0, 0
	.param .b64 param0;
	st.param.f64 	[param0], 0d4000000000000000;
	.param .b64 retval0;
	call.uni (retval0), 
	__internal_accurate_pow, 
	(
	param0
	);
	ld.param.f64 	%fd3, [retval0];
	} // callseq 0
	and.b32  	%r59, %r1, -1048576;
	setp.eq.s32 	%p3, %r59, -1085276160;
	neg.f64 	%fd5, %fd3;
	selp.f64 	%fd1, %fd5, %fd3, %p3;
	mul.f64 	%fd6, %fd1, 0d4010000000000000;
	cvt.rzi.u64.f64 	%rd8, %fd6;
	{ // callseq 1, 0
	.param .b64 param0;
	st.param.b64 	[param0], %rd8;
	.param .b64 retval0;
	call.uni (retval0), 
	malloc, 
	(
	param0
	);
	ld.param.b64 	%rd9, [retval0];
	} // callseq 1
	shr.s32 	%r60, %r32, 31;
	shr.u32 	%r61, %r60, 24;
	add.s32 	%r62, %r32, %r61;
	and.b32  	%r63, %r62, -256;
	sub.s32 	%r64, %r32, %r63;
	mul.wide.s32 	%rd10, %r64, 4;
	mov.u64 	%rd11, hash;
	add.s64 	%rd12, %rd11, %rd10;
	ld.global.u32 	%r3, [%rd12];
	xor.b32  	%r4, %r3, -1429050551;
	setp.leu.f64 	%p4, %fd1, 0d0000000000000000;
	@%p4 bra 	$L__BB0_3;
	mul.lo.s32 	%r66, %r4, 1099087573;
	setp.gt.s32 	%p5, %r3, -1;
	selp.b32 	%r67, -644748465, -1947113066, %p5;
	setp.lt.s32 	%p6, %r1, 0;
	setp.eq.s32 	%p7, %r2, 1062207488;
	add.s32 	%r109, %r66, 5783321;
	xor.b32  	%r108, %r67, 88675123;
	add.s32 	%r111, %r67, 521288629;
	xor.b32  	%r110, %r66, 362436069;
	add.s32 	%r112, %r66, 123456789;
	selp.b32 	%r10, 0, 2146435072, %p6;
	and.b32  	%r68, %r1, 2147483647;
	setp.ne.s32 	%p8, %r68, 1071644672;
	and.pred  	%p1, %p7, %p8;
	add.s32 	%r69, %r67, %r66;
	add.s32 	%r107, %r69, 6615241;
	mov.b32 	%r106, 0;
$L__BB0_2:
	mov.u32 	%r16, %r111;
	mov.u32 	%r111, %r109;
	mov.u32 	%r17, %r108;
	shr.u32 	%r70, %r112, 2;
	xor.b32  	%r71, %r70, %r112;
	shl.b32 	%r72, %r111, 4;
	shl.b32 	%r73, %r71, 1;
	xor.b32  	%r74, %r72, %r73;
	xor.b32  	%r75, %r74, %r111;
	xor.b32  	%r108, %r75, %r71;
	add.s32 	%r76, %r107, %r108;
	add.s32 	%r77, %r76, 362437;
	cvt.rn.f32.u32 	%f6, %r77;
	fma.rn.f32 	%f7, %f6, 0f2F800000, 0f2F000000;
	fma.rn.f32 	%f8, %f7, 0f40000000, 0fBF800000;
	cvt.f64.f32 	%fd7, %f8;
	{
	.reg .b32 %temp; 
	mov.b64 	{%temp, %r78}, %fd7;
	}
	abs.f64 	%fd8, %fd7;
	{ // callseq 2, 0
	.param .b64 param0;
	st.param.f64 	[param0], %fd8;
	.param .b64 retval0;
	call.uni (retval0), 
	__internal_accurate_pow, 
	(
	param0
	);
	ld.param.f64 	%fd9, [retval0];
	} // callseq 2
	setp.lt.s32 	%p12, %r78, 0;
	neg.f64 	%fd11, %fd9;
	selp.f64 	%fd12, %fd11, %fd9, %p7;
	selp.f64 	%fd13, %fd12, %fd9, %p12;
	setp.eq.f32 	%p13, %f8, 0f00000000;
	selp.b32 	%r79, %r78, 0, %p7;
	or.b32  	%r80, %r79, 2146435072;
	selp.b32 	%r81, %r80, %r79, %p6;
	mov.b32 	%r82, 0;
	mov.b64 	%fd14, {%r82, %r81};
	selp.f64 	%fd15, %fd14, %fd13, %p13;
	add.f64 	%fd16, %fd7, 0d4000000000000000;
	{
	.reg .b32 %temp; 
	mov.b64 	{%temp, %r83}, %fd16;
	}
	and.b32  	%r84, %r83, 2146435072;
	setp.eq.s32 	%p14, %r84, 2146435072;
	setp.eq.f64 	%p15, %fd8, 0d7FF0000000000000;
	or.b32  	%r85, %r10, -2147483648;
	selp.b32 	%r86, %r85, %r10, %p1;
	selp.b32 	%r87, %r86, %r10, %p12;
	mov.b64 	%fd17, {%r82, %r87};
	selp.f64 	%fd18, %fd17, %fd15, %p14;
	selp.f64 	%fd19, %fd18, %fd15, %p15;
	setp.eq.f32 	%p16, %f8, 0f3F800000;
	add.f64 	%fd20, %fd19, 0d0000000000000000;
	cvt.rn.f32.f64 	%f9, %fd20;
	selp.f32 	%f10, 0f3F800000, %f9, %p16;
	shr.u32 	%r88, %r110, 2;
	xor.b32  	%r89, %r88, %r110;
	shl.b32 	%r90, %r108, 4;
	shl.b32 	%r91, %r89, 1;
	xor.b32  	%r92, %r90, %r91;
	xor.b32  	%r93, %r92, %r108;
	xor.b32  	%r109, %r93, %r89;
	add.s32 	%r107, %r107, 724874;
	add.s32 	%r94, %r109, %r107;
	cvt.rn.f32.u32 	%f11, %r94;
	fma.rn.f32 	%f12, %f11, 0f2F800000, 0f2F000000;
	fma.rn.f32 	%f13, %f12, 0f40000000, 0fBF800000;
	cvt.f64.f32 	%fd21, %f13;
	{
	.reg .b32 %temp; 
	mov.b64 	{%temp, %r95}, %fd21;
	}
	abs.f64 	%fd22, %fd21;
	{ // callseq 3, 0
	.param .b64 param0;
	st.param.f64 	[param0], %fd22;
	.param .b64 retval0;
	call.uni (retval0), 
	__internal_accurate_pow, 
	(
	param0
	);
	ld.param.f64 	%fd23, [retval0];
	} // callseq 3
	setp.lt.s32 	%p17, %r95, 0;
	neg.f64 	%fd25, %fd23;
	selp.f64 	%fd26, %fd25, %fd23, %p7;
	selp.f64 	%fd27, %fd26, %fd23, %p17;
	setp.eq.f32 	%p18, %f13, 0f00000000;
	selp.b32 	%r96, %r95, 0, %p7;
	or.b32  	%r97, %r96, 2146435072;
	selp.b32 	%r98, %r97, %r96, %p6;
	mov.b64 	%fd28, {%r82, %r98};
	selp.f64 	%fd29, %fd28, %fd27, %p18;
	add.f64 	%fd30, %fd21, 0d4000000000000000;
	{
	.reg .b32 %temp; 
	mov.b64 	{%temp, %r99}, %fd30;
	}
	and.b32  	%r100, %r99, 2146435072;
	setp.eq.s32 	%p19, %r100, 2146435072;
	setp.eq.f64 	%p20, %fd22, 0d7FF0000000000000;
	selp.b32 	%r101, %r86, %r10, %p17;
	mov.b64 	%fd31, {%r82, %r101};
	selp.f64 	%fd32, %fd31, %fd29, %p19;
	selp.f64 	%fd33, %fd32, %fd29, %p20;
	setp.eq.f32 	%p21, %f13, 0f3F800000;
	selp.f64 	%fd34, 0d3FF0000000000000, %fd33, %p21;
	cvt.f64.f32 	%fd35, %f10;
	add.f64 	%fd36, %fd34, %fd35;
	cvt.rn.f32.f64 	%f14, %fd36;
	sqrt.rn.f32 	%f15, %f14;
	mul.wide.u32 	%rd13, %r106, 4;
	add.s64 	%rd14, %rd9, %rd13;
	and.b32  	%r102, %r106, 1;
	cvt.rn.f32.u32 	%f16, %r102;
	sub.f32 	%f17, %f1, %f16;
	div.rn.f32 	%f18, %f13, %f15;
	fma.rn.f32 	%f19, %f17, %f18, 0f00000000;
	st.f32 	[%rd14], %f19;
	add.s32 	%r106, %r106, 1;
	cvt.rn.f64.u32 	%fd37, %r106;
	setp.gt.f64 	%p22, %fd1, %fd37;
	mov.u32 	%r110, %r17;
	mov.u32 	%r112, %r16;
	@%p22 bra 	$L__BB0_2;
$L__BB0_3:
	setp.leu.f64 	%p23, %fd1, 0d3FF0000000000000;
	@%p23 bra 	$L__BB0_8;
	mov.b32 	%r114, 0;
	mov.b32 	%r113, 1;
$L__BB0_5:
	mul.wide.u32 	%rd15, %r114, 4;
	add.s64 	%rd16, %rd1, %rd15;
	ld.local.f32 	%f20, [%rd16];
	mul.f32 	%f21, %f20, %f20;
	mul.f32 	%f22, %f20, %f21;
	fma.rn.f32 	%f23, %f20, 0f40C00000, 0fC1700000;
	fma.rn.f32 	%f24, %f20, %f23, 0f41200000;
	mul.f32 	%f2, %f22, %f24;
	shl.b32 	%r25, %r113, 1;
	mov.b32 	%r115, 0;
	mul.wide.s32 	%rd19, %r113, 4;
$L__BB0_6:
	mul.wide.s32 	%rd17, %r115, 4;
	add.s64 	%rd18, %rd9, %rd17;
	ld.f32 	%f25, [%rd18];
	add.s64 	%rd20, %rd18, %rd19;
	ld.f32 	%f26, [%rd20];
	sub.f32 	%f27, %f26, %f25;
	fma.rn.f32 	%f28, %f27, %f2, %f25;
	st.f32 	[%rd18], %f28;
	add.s32 	%r115, %r115, %r25;
	cvt.rn.f64.u32 	%fd38, %r115;
	setp.ge.f64 	%p24, %fd1, %fd38;
	@%p24 bra 	$L__BB0_6;
	add.s32 	%r114, %r114, 1;
	cvt.rn.f64.u32 	%fd39, %r25;
	setp.gt.f64 	%p25, %fd1, %fd39;
	mov.u32 	%r113, %r25;
	@%p25 bra 	$L__BB0_5;
$L__BB0_8:
	ld.f32 	%f29, [%rd9];
	st.global.f32 	[%rd2], %f29;
	{ // callseq 4, 0
	.param .b64 param0;
	st.param.b64 	[param0], %rd9;
	call.uni 
	free, 
	(
	param0
	);
	} // callseq 4
	ret;

}
.func  (.param .b64 func_retval0) __internal_accurate_pow(
	.param .b64 __internal_accurate_pow_param_0
)
{
	.reg .pred 	%p<8>;
	.reg .b32 	%r<49>;
	.reg .b32 	%f<3>;
	.reg .b64 	%fd<109>;

	ld.param.f64 	%fd10, [__internal_accurate_pow_param_0];
	{
	.reg .b32 %temp; 
	mov.b64 	{%temp, %r46}, %fd10;
	}
	{
	.reg .b32 %temp; 
	mov.b64 	{%r45, %temp}, %fd10;
	}
	shr.u32 	%r47, %r46, 20;
	setp.gt.u32 	%p1, %r46, 1048575;
	@%p1 bra 	$L__BB1_2;
	mul.f64 	%fd11, %fd10, 0d4350000000000000;
	{
	.reg .b32 %temp; 
	mov.b64 	{%temp, %r46}, %fd11;
	}
	{
	.reg .b32 %temp; 
	mov.b64 	{%r45, %temp}, %fd11;
	}
	shr.u32 	%r16, %r46, 20;
	add.s32 	%r47, %r16, -54;
$L__BB1_2:
	add.s32 	%r48, %r47, -1023;
	and.b32  	%r17, %r46, -2146435073;
	or.b32  	%r18, %r17, 1072693248;
	mov.b64 	%fd107, {%r45, %r18};
	setp.lt.u32 	%p2, %r18, 1073127583;
	@%p2 bra 	$L__BB1_4;
	{
	.reg .b32 %temp; 
	mov.b64 	{%r19, %temp}, %fd107;
	}
	{
	.reg .b32 %temp; 
	mov.b64 	{%temp, %r20}, %fd107;
	}
	add.s32 	%r21, %r20, -1048576;
	mov.b64 	%fd107, {%r19, %r21};
	add.s32 	%r48, %r47, -1022;
$L__BB1_4:
	add.f64 	%fd12, %fd107, 0dBFF0000000000000;
	add.f64 	%fd13, %fd107, 0d3FF0000000000000;
	rcp.approx.ftz.f64 	%fd14, %fd13;
	neg.f64 	%fd15, %fd13;
	fma.rn.f64 	%fd16, %fd15, %fd14, 0d3FF0000000000000;
	fma.rn.f64 	%fd17, %fd16, %fd16, %fd16;
	fma.rn.f64 	%fd18, %fd17, %fd14, %fd14;
	mul.f64 	%fd19, %fd12, %fd18;
	fma.rn.f64 	%fd20, %fd12, %fd18, %fd19;
	mul.f64 	%fd21, %fd20, %fd20;
	fma.rn.f64 	%fd22, %fd21, 0d3EB0F5FF7D2CAFE2, 0d3ED0F5D241AD3B5A;
	fma.rn.f64 	%fd23, %fd22, %fd21, 0d3EF3B20A75488A3F;
	fma.rn.f64 	%fd24, %fd23, %fd21, 0d3F1745CDE4FAECD5;
	fma.rn.f64 	%fd25, %fd24, %fd21, 0d3F3C71C7258A578B;
	fma.rn.f64 	%fd26, %fd25, %fd21, 0d3F6249249242B910;
	fma.rn.f64 	%fd27, %fd26, %fd21, 0d3F89999999999DFB;
	sub.f64 	%fd28, %fd12, %fd20;
	add.f64 	%fd29, %fd28, %fd28;
	neg.f64 	%fd30, %fd20;
	fma.rn.f64 	%fd31, %fd30, %fd12, %fd29;
	mul.f64 	%fd32, %fd18, %fd31;
	fma.rn.f64 	%fd33, %fd21, %fd27, 0d3FB5555555555555;
	mov.f64 	%fd34, 0d3FB5555555555555;
	sub.f64 	%fd35, %fd34, %fd33;
	fma.rn.f64 	%fd36, %fd21, %fd27, %fd35;
	add.f64 	%fd37, %fd36, 0dBC46A4CB00B9E7B0;
	add.f64 	%fd38, %fd33, %fd37;
	sub.f64 	%fd39, %fd33, %fd38;
	add.f64 	%fd40, %fd37, %fd39;
	mul.rn.f64 	%fd41, %fd20, %fd20;
	neg.f64 	%fd42, %fd41;
	fma.rn.f64 	%fd43, %fd20, %fd20, %fd42;
	{
	.reg .b32 %temp; 
	mov.b64 	{%r22, %temp}, %fd32;
	}
	{
	.reg .b32 %temp; 
	mov.b64 	{%temp, %r23}, %fd32;
	}
	add.s32 	%r24, %r23, 1048576;
	mov.b64 	%fd44, {%r22, %r24};
	fma.rn.f64 	%fd45, %fd20, %fd44, %fd43;
	mul.rn.f64 	%fd46, %fd41, %fd20;
	neg.f64 	%fd47, %fd46;
	fma.rn.f64 	%fd48, %fd41, %fd20, %fd47;
	fma.rn.f64 	%fd49, %fd41, %fd32, %fd48;
	fma.rn.f64 	%fd50, %fd45, %fd20, %fd49;
	mul.rn.f64 	%fd51, %fd38, %fd46;
	neg.f64 	%fd52, %fd51;
	fma.rn.f64 	%fd53, %fd38, %fd46, %fd52;
	fma.rn.f64 	%fd54, %fd38, %fd50, %fd53;
	fma.rn.f64 	%fd55, %fd40, %fd46, %fd54;
	add.f64 	%fd56, %fd51, %fd55;
	sub.f64 	%fd57, %fd51, %fd56;
	add.f64 	%fd58, %fd55, %fd57;
	add.f64 	%fd59, %fd20, %fd56;
	sub.f64 	%fd60, %fd20, %fd59;
	add.f64 	%fd61, %fd56, %fd60;
	add.f64 	%fd62, %fd58, %fd61;
	add.f64 	%fd63, %fd32, %fd62;
	add.f64 	%fd64, %fd59, %fd63;
	sub.f64 	%fd65, %fd59, %fd64;
	add.f64 	%fd66, %fd63, %fd65;
	xor.b32  	%r25, %r48, -2147483648;
	mov.b32 	%r26, 1127219200;
	mov.b64 	%fd67, {%r25, %r26};
	mov.b32 	%r27, -2147483648;
	mov.b64 	%fd68, {%r27, %r26};
	sub.f64 	%fd69, %fd67, %fd68;
	fma.rn.f64 	%fd70, %fd69, 0d3FE62E42FEFA39EF, %fd64;
	fma.rn.f64 	%fd71, %fd69, 0dBFE62E42FEFA39EF, %fd70;
	sub.f64 	%fd72, %fd71, %fd64;
	sub.f64 	%fd73, %fd66, %fd72;
	fma.rn.f64 	%fd74, %fd69, 0d3C7ABC9E3B39803F, %fd73;
	add.f64 	%fd75, %fd70, %fd74;
	sub.f64 	%fd76, %fd70, %fd75;
	add.f64 	%fd77, %fd74, %fd76;
	mov.f64 	%fd78, 0d4000000000000000;
	{
	.reg .b32 %temp; 
	mov.b64 	{%temp, %r28}, %fd78;
	}
	{
	.reg .b32 %temp; 
	mov.b64 	{%r29, %temp}, %fd78;
	}
	shl.b32 	%r30, %r28, 1;
	setp.gt.u32 	%p3, %r30, -33554433;
	and.b32  	%r31, %r28, -15728641;
	selp.b32 	%r32, %r31, %r28, %p3;
	mov.b64 	%fd79, {%r29, %r32};
	mul.rn.f64 	%fd80, %fd75, %fd79;
	neg.f64 	%fd81, %fd80;
	fma.rn.f64 	%fd82, %fd75, %fd79, %fd81;
	fma.rn.f64 	%fd83, %fd77, %fd79, %fd82;
	add.f64 	%fd4, %fd80, %fd83;
	sub.f64 	%fd84, %fd80, %fd4;
	add.f64 	%fd5, %fd83, %fd84;
	fma.rn.f64 	%fd85, %fd4, 0d3FF71547652B82FE, 0d4338000000000000;
	{
	.reg .b32 %temp; 
	mov.b64 	{%r13, %temp}, %fd85;
	}
	mov.f64 	%fd86, 0dC338000000000000;
	add.rn.f64 	%fd87, %fd85, %fd86;
	fma.rn.f64 	%fd88, %fd87, 0dBFE62E42FEFA39EF, %fd4;
	fma.rn.f64 	%fd89, %fd87, 0dBC7ABC9E3B39803F, %fd88;
	fma.rn.f64 	%fd90, %fd89, 0d3E5ADE1569CE2BDF, 0d3E928AF3FCA213EA;
	fma.rn.f64 	%fd91, %fd90, %fd89, 0d3EC71DEE62401315;
	fma.rn.f64 	%fd92, %fd91, %fd89, 0d3EFA01997C89EB71;
	fma.rn.f64 	%fd93, %fd92, %fd89, 0d3F2A01A014761F65;
	fma.rn.f64 	%fd94, %fd93, %fd89, 0d3F56C16C1852B7AF;
	fma.rn.f64 	%fd95, %fd94, %fd89, 0d3F81111111122322;
	fma.rn.f64 	%fd96, %fd95, %fd89, 0d3FA55555555502A1;
	fma.rn.f64 	%fd97, %fd96, %fd89, 0d3FC5555555555511;
	fma.rn.f64 	%fd98, %fd97, %fd89, 0d3FE000000000000B;
	fma.rn.f64 	%fd99, %fd98, %fd89, 0d3FF0000000000000;
	fma.rn.f64 	%fd100, %fd99, %fd89, 0d3FF0000000000000;
	{
	.reg .b32 %temp; 
	mov.b64 	{%r14, %temp}, %fd100;
	}
	{
	.reg .b32 %temp; 
	mov.b64 	{%temp, %r15}, %fd100;
	}
	shl.b32 	%r33, %r13, 20;
	add.s32 	%r34, %r33, %r15;
	mov.b64 	%fd108, {%r14, %r34};
	{
	.reg .b32 %temp; 
	mov.b64 	{%temp, %r35}, %fd4;
	}
	mov.b32 	%f2, %r35;
	abs.f32 	%f1, %f2;
	setp.lt.f32 	%p4, %f1, 0f4086232B;
	@%p4 bra 	$L__BB1_7;
	setp.lt.f64 	%p5, %fd4, 0d0000000000000000;
	add.f64 	%fd101, %fd4, 0d7FF0000000000000;
	selp.f64 	%fd108, 0d0000000000000000, %fd101, %p5;
	setp.geu.f32 	%p6, %f1, 0f40874800;
	@%p6 bra 	$L__BB1_7;
	shr.u32 	%r36, %r13, 31;
	add.s32 	%r37, %r13, %r36;
	shr.s32 	%r38, %r37, 1;
	shl.b32 	%r39, %r38, 20;
	add.s32 	%r40, %r15, %r39;
	mov.b64 	%fd102, {%r14, %r40};
	sub.s32 	%r41, %r13, %r38;
	shl.b32 	%r42, %r41, 20;
	add.s32 	%r43, %r42, 1072693248;
	mov.b32 	%r44, 0;
	mov.b64 	%fd103, {%r44, %r43};
	mul.f64 	%fd108, %fd103, %fd102;
$L__BB1_7:
	abs.f64 	%fd104, %fd108;
	setp.eq.f64 	%p7, %fd104, 0d7FF0000000000000;
	fma.rn.f64 	%fd105, %fd108, %fd5, %fd108;
	selp.f64 	%fd106, %fd108, %fd105, %p7;
	st.param.f64 	[func_retval0], %fd106;
	ret;

}


// ===== COMPILED SASS (sm_100) =====

	.target	sm_100

	.elftype	@"ET_EXEC"


//--------------------- .note.nv.tkinfo           --------------------------
	.section	.note.nv.tkinfo,"",@"SHT_NOTE"
	.sectionflags	@"SHF_NOTE_NV_TKINFO"
	.tkinfo
        /*0018*/ 	.word	0x00000002
        /*0030*/ 	.string	""
        /*0030*/ 	.string	"ptxas"
        /*0030*/ 	.string	"Cuda compilation tools, release 13.0, V13.0.88"
        /*0030*/ 	.string	"Build cuda_13.0.r13.0/compiler.36424714_0"
        /*0030*/ 	.string	"-arch sm_100 -m 64 "



//--------------------- .note.nv.cuinfo           --------------------------
	.section	.note.nv.cuinfo,"",@"SHT_NOTE"
	.sectionflags	@"SHF_NOTE_NV_CUINFO"
        /*0018*/ 	.short	0x0002
        /*001a*/ 	.short	0x0064
        /*001c*/ 	.short	0x0082
	.zero		2


//--------------------- .nv.info                  --------------------------
	.section	.nv.info,"",@"SHT_CUDA_INFO"
	.align	4


	//----- nvinfo : EIATTR_REGCOUNT
	.align		4
        /*0000*/ 	.byte	0x04, 0x2f
        /*0002*/ 	.short	(.L_11 - .L_10)
	.align		4
.L_10:
        /*0004*/ 	.word	index@(_Z6perlinPf)
        /*0008*/ 	.word	0x00000028


	//----- nvinfo : EIATTR_FRAME_SIZE
	.align		4
.L_11:
        /*000c*/ 	.byte	0x04, 0x11
        /*000e*/ 	.short	(.L_13 - .L_12)
	.align		4
.L_12:
        /*0010*/ 	.word	index@($_Z6perlinPf$__internal_accurate_pow)
        /*0014*/ 	.word	0x00000008


	//----- nvinfo : EIATTR_FRAME_SIZE
	.align		4
.L_13:
        /*0018*/ 	.byte	0x04, 0x11
        /*001a*/ 	.short	(.L_15 - .L_14)
	.align		4
.L_14:
        /*001c*/ 	.word	index@($__internal_1_$__cuda_sm3x_div_rn_noftz_f32_slowpath)
        /*0020*/ 	.word	0x00000008


	//----- nvinfo : EIATTR_FRAME_SIZE
	.align		4
.L_15:
        /*0024*/ 	.byte	0x04, 0x11
        /*0026*/ 	.short	(.L_17 - .L_16)
	.align		4
.L_16:
        /*0028*/ 	.word	index@($__internal_0_$__cuda_sm20_sqrt_rn_f32_slowpath)
        /*002c*/ 	.word	0x00000008


	//----- nvinfo : EIATTR_FRAME_SIZE
	.align		4
.L_17:
        /*0030*/ 	.byte	0x04, 0x11
        /*0032*/ 	.short	(.L_19 - .L_18)
	.align		4
.L_18:
        /*0034*/ 	.word	index@(_Z6perlinPf)
        /*0038*/ 	.word	0x00000008


	//----- nvinfo : EIATTR_MIN_STACK_SIZE
	.align		4
.L_19:
        /*003c*/ 	.byte	0x04, 0x12
        /*003e*/ 	.short	(.L_21 - .L_20)
	.align		4
.L_20:
        /*0040*/ 	.word	index@(_Z6perlinPf)
        /*0044*/ 	.word	0x00000008
.L_21:


//--------------------- .nv.compat                --------------------------
	.section	.nv.compat,"",@"SHT_CUDA_COMPAT_INFO"
	.align	4
        /*0000*/ 	.byte	0x02, 0x09, 0x00, 0x00, 0x02, 0x02, 0x01, 0x00, 0x02, 0x05, 0x05, 0x00, 0x03, 0x07, 0x01, 0x01
        /*0010*/ 	.byte	0x02, 0x03, 0x00, 0x00, 0x02, 0x06, 0x01, 0x00, 0x04, 0x0b, 0x08, 0x00, 0x01, 0x00, 0x00, 0x00
        /*0020*/ 	.byte	0x00, 0x00, 0x00, 0x00


//--------------------- .nv.info._Z6perlinPf      --------------------------
	.section	.nv.info._Z6perlinPf,"",@"SHT_CUDA_INFO"
	.sectionflags	@""
	.align	4


	//----- nvinfo : EIATTR_CUDA_API_VERSION
	.align		4
        /*0000*/ 	.byte	0x04, 0x37
        /*0002*/ 	.short	(.L_23 - .L_22)
.L_22:
        /*0004*/ 	.word	0x00000082


	//----- nvinfo : EIATTR_KPARAM_INFO
	.align		4
.L_23:
        /*0008*/ 	.byte	0x04, 0x17
        /*000a*/ 	.short	(.L_25 - .L_24)
.L_24:
        /*000c*/ 	.word	0x00000000
        /*0010*/ 	.short	0x0000
        /*0012*/ 	.short	0x0000
        /*0014*/ 	.byte	0x00, 0xf5, 0x21, 0x00


	//----- nvinfo : EIATTR_SPARSE_MMA_MASK
	.align		4
.L_25:
        /*0018*/ 	.byte	0x03, 0x50
        /*001a*/ 	.short	0x0000


	//----- nvinfo : EIATTR_MAXREG_COUNT
	.align		4
        /*001c*/ 	.byte	0x03, 0x1b
        /*001e*/ 	.short	0x00ff


	//----- nvinfo : EIATTR_EXTERNS
	.align		4
        /*0020*/ 	.byte	0x04, 0x0f
        /*0022*/ 	.short	(.L_27 - .L_26)


	//   ....[0]....
	.align		4
.L_26:
        /*0024*/ 	.word	index@(malloc)


	//   ....[1]....
	.align		4
        /*0028*/ 	.word	index@(free)


	//----- nvinfo : EIATTR_MERCURY_ISA_VERSION
	.align		4
.L_27:
        /*002c*/ 	.byte	0x03, 0x5f
        /*002e*/ 	.short	0x0101


	//----- nvinfo : EIATTR_VRC_CTA_INIT_COUNT
	.align		4
        /*0030*/ 	.byte	0x02, 0x4a
	.zero		1
	.zero		1


	//----- nvinfo : EIATTR_SYSCALL_OFFSETS
	.align		4
        /*0034*/ 	.byte	0x04, 0x46
        /*0036*/ 	.short	(.L_29 - .L_28)


	//   ....[0]....
.L_28:
        /*0038*/ 	.word	0x00000340


	//   ....[1]....
        /*003c*/ 	.word	0x00000dc0


	//----- nvinfo : EIATTR_EXIT_INSTR_OFFSETS
	.align		4
.L_29:
        /*0040*/ 	.byte	0x04, 0x1c
        /*0042*/ 	.short	(.L_31 - .L_30)


	//   ....[0]....
.L_30:
        /*0044*/ 	.word	0x00000dd0


	//----- nvinfo : EIATTR_CRS_STACK_SIZE
	.align		4
.L_31:
        /*0048*/ 	.byte	0x04, 0x1e
        /*004a*/ 	.short	(.L_33 - .L_32)
.L_32:
        /*004c*/ 	.word	0x00000000


	//----- nvinfo : EIATTR_CBANK_PARAM_SIZE
	.align		4
.L_33:
        /*0050*/ 	.byte	0x03, 0x19
        /*0052*/ 	.short	0x0008


	//----- nvinfo : EIATTR_PARAM_CBANK
	.align		4
        /*0054*/ 	.byte	0x04, 0x0a
        /*0056*/ 	.short	(.L_35 - .L_34)
	.align		4
.L_34:
        /*0058*/ 	.word	index@(.nv.constant0._Z6perlinPf)
        /*005c*/ 	.short	0x0380
        /*005e*/ 	.short	0x0008


	//----- nvinfo : EIATTR_SW_WAR
	.align		4
.L_35:
        /*0060*/ 	.byte	0x04, 0x36
        /*0062*/ 	.short	(.L_37 - .L_36)
.L_36:
        /*0064*/ 	.word	0x00000008
.L_37:


//--------------------- .nv.callgraph             --------------------------
	.section	.nv.callgraph,"",@"SHT_CUDA_CALLGRAPH"
	.align	4
	.sectionentsize	8
	.align		4
        /*0000*/ 	.word	0x00000000
	.align		4
        /*0004*/ 	.word	0xffffffff
	.align		4
        /*0008*/ 	.word	index@(_Z6perlinPf)
	.align		4
        /*000c*/ 	.word	index@(free)
	.align		4
        /*0010*/ 	.word	index@(_Z6perlinPf)
	.align		4
        /*0014*/ 	.word	index@(malloc)
	.align		4
        /*0018*/ 	.word	0x00000000
	.align		4
        /*001c*/ 	.word	0xfffffffe
	.align		4
        /*0020*/ 	.word	0x00000000
	.align		4
        /*0024*/ 	.word	0xfffffffd
	.align		4
        /*0028*/ 	.word	0x00000000
	.align		4
        /*002c*/ 	.word	0xfffffffc


//--------------------- .nv.constant4             --------------------------
	.section	.nv.constant4,"a",@progbits
	.align	8
	.align		8
.nv.constant4:
        /*0000*/ 	.dword	malloc
	.align		8
        /*0008*/ 	.dword	free
	.align		8
        /*0010*/ 	.dword	precalc_xorwow_matrix
	.align		8
        /*0018*/ 	.dword	precalc_xorwow_offset_matrix
	.align		8
        /*0020*/ 	.dword	mrg32k3aM1
	.align		8
        /*0028*/ 	.dword	mrg32k3aM2
	.align		8
        /*0030*/ 	.dword	mrg32k3aM1SubSeq
	.align		8
        /*0038*/ 	.dword	mrg32k3aM2SubSeq
	.align		8
        /*0040*/ 	.dword	mrg32k3aM1Seq
	.align		8
        /*0048*/ 	.dword	mrg32k3aM2Seq
	.align		8
        /*0050*/ 	.dword	hash


//--------------------- .nv.constant3             --------------------------
	.section	.nv.constant3,"a",@progbits
	.align	8
.nv.constant3:
	.type		__cr_lgamma_table,@object
	.size		__cr_lgamma_table,(.L_8 - __cr_lgamma_table)
__cr_lgamma_table:
        /*0000*/ 	.byte	0x00, 0x00, 0x00, 0x00, 0x00, 0x00, 0x00, 0x00, 0x00, 0x00, 0x00, 0x00, 0x00, 0x00, 0x00, 0x00
        /*0010*/ 	.byte	0xef, 0x39, 0xfa, 0xfe, 0x42, 0x2e, 0xe6, 0x3f, 0x02, 0x20, 0x2a, 0xfa, 0x0b, 0xab, 0xfc, 0x3f
        /*0020*/ 	.byte	0xf9, 0x2c, 0x92, 0x7c, 0xa7, 0x6c, 0x09, 0x40, 0xc9, 0x79, 0x44, 0x3c, 0x64, 0x26, 0x13, 0x40
        /*0030*/ 	.byte	0xca, 0x01, 0xcf, 0x3a, 0x27, 0x51, 0x1a, 0x40, 0x30, 0xcc, 0x2d, 0xf3, 0xe1, 0x0c, 0x21, 0x40
        /*0040*/ 	.byte	0x0d, 0xb7, 0xfc, 0x82, 0x8e, 0x35, 0x25, 0x40
.L_8:


//--------------------- .text._Z6perlinPf         --------------------------
	.section	.text._Z6perlinPf,"ax",@progbits
	.align	128
        .global         _Z6perlinPf
        .type           _Z6perlinPf,@function
        .size           _Z6perlinPf,(.L_x_34 - _Z6perlinPf)
        .other          _Z6perlinPf,@"STO_CUDA_ENTRY STV_DEFAULT"
_Z6perlinPf:
.text._Z6perlinPf:
[----:B------:R-:W0:Y:S01]  /*0000*/  LDC R1, c[0x0][0x37c] ;  /* 0x0000df00ff017b82 */ /* 0x000e220000000800 */
[----:B------:R-:W1:Y:S07]  /*0010*/  S2R R3, SR_TID.X ;  /* 0x0000000000037919 */ /* 0x000e6e0000002100 */
[----:B------:R-:W1:Y:S01]  /*0020*/  S2UR UR4, SR_CTAID.X ;  /* 0x00000000000479c3 */ /* 0x000e620000002500 */
[----:B------:R-:W2:Y:S01]  /*0030*/  LDCU.64 UR36, c[0x0][0x358] ;  /* 0x00006b00ff2477ac */ /* 0x000ea20008000a00 */
[----:B0-----:R-:W-:Y:S01]  /*0040*/  VIADD R1, R1, 0xfffffff8 ;  /* 0xfffffff801017836 */ /* 0x001fe20000000000 */
[----:B------:R-:W-:Y:S01]  /*0050*/  BSSY.RECONVERGENT B0, `(.L_x_0) ;  /* 0x0000027000007945 */ /* 0x000fe20003800200 */
[----:B------:R-:W-:-:S02]  /*0060*/  IMAD.MOV.U32 R26, RZ, RZ, RZ ;  /* 0x000000ffff1a7224 */ /* 0x000fc400078e00ff */
[----:B------:R-:W-:Y:S02]  /*0070*/  IMAD.MOV.U32 R27, RZ, RZ, 0x40000000 ;  /* 0x40000000ff1b7424 */ /* 0x000fe400078e00ff */
[----:B------:R-:W1:Y:S08]  /*0080*/  LDC R24, c[0x0][0x360] ;  /* 0x0000d800ff187b82 */ /* 0x000e700000000800 */
[----:B------:R-:W0:Y:S01]  /*0090*/  LDC.64 R18, c[0x0][0x380] ;  /* 0x0000e000ff127b82 */ /* 0x000e220000000a00 */
[----:B-1----:R-:W-:-:S05]  /*00a0*/  IMAD R24, R24, UR4, R3 ;  /* 0x0000000418187c24 */ /* 0x002fca000f8e0203 */
[C---:B------:R-:W-:Y:S02]  /*00b0*/  LOP3.LUT R0, R24.reuse, 0xaad26b49, RZ, 0x3c, !PT ;  /* 0xaad26b4918007812 */ /* 0x040fe400078e3cff */
[C---:B------:R-:W-:Y:S01]  /*00c0*/  ISETP.GT.AND P0, PT, R24.reuse, -0x1, PT ;  /* 0xffffffff1800780c */ /* 0x040fe20003f04270 */
[----:B0-----:R-:W-:-:S04]  /*00d0*/  IMAD.WIDE R18, R24, 0x4, R18 ;  /* 0x0000000418127825 */ /* 0x001fc800078e0212 */
[----:B------:R-:W-:Y:S01]  /*00e0*/  IMAD R0, R0, 0x4182bed5, RZ ;  /* 0x4182bed500007824 */ /* 0x000fe200078e02ff */
[----:B--2---:R0:W-:Y:S03]  /*00f0*/  STG.E desc[UR36][R18.64], RZ ;  /* 0x000000ff12007986 */ /* 0x0041e6000c101924 */
[C---:B------:R-:W-:Y:S02]  /*0100*/  VIADD R2, R0.reuse, 0x75bcd15 ;  /* 0x075bcd1500027836 */ /* 0x040fe40000000000 */
[----:B------:R-:W-:-:S03]  /*0110*/  VIADD R3, R0, 0x583f19 ;  /* 0x00583f1900037836 */ /* 0x000fc60000000000 */
[----:B------:R-:W-:Y:S01]  /*0120*/  SHF.R.U32.HI R5, RZ, 0x2, R2 ;  /* 0x00000002ff057819 */ /* 0x000fe20000011602 */
[----:B------:R-:W-:-:S03]  /*0130*/  IMAD.SHL.U32 R4, R3, 0x10, RZ ;  /* 0x0000001003047824 */ /* 0x000fc600078e00ff */
[----:B------:R-:W-:Y:S02]  /*0140*/  LOP3.LUT R5, R5, R2, RZ, 0x3c, !PT ;  /* 0x0000000205057212 */ /* 0x000fe400078e3cff */
[----:B------:R-:W-:-:S03]  /*0150*/  LOP3.LUT R2, R0, 0x159a55e5, RZ, 0x3c, !PT ;  /* 0x159a55e500027812 */ /* 0x000fc600078e3cff */
[----:B------:R-:W-:Y:S01]  /*0160*/  IMAD.SHL.U32 R6, R5, 0x2, RZ ;  /* 0x0000000205067824 */ /* 0x000fe200078e00ff */
[----:B------:R-:W-:Y:S01]  /*0170*/  SHF.R.U32.HI R7, RZ, 0x2, R2 ;  /* 0x00000002ff077819 */ /* 0x000fe20000011602 */
[C---:B------:R-:W-:Y:S02]  /*0180*/  VIADD R2, R0.reuse, 0xd9f6dc18 ;  /* 0xd9f6dc1800027836 */ /* 0x040fe40000000000 */
[----:B------:R-:W-:Y:S01]  /*0190*/  @!P0 VIADD R2, R0, 0x8c565a5f ;  /* 0x8c565a5f00028836 */ /* 0x000fe20000000000 */
[----:B------:R-:W-:Y:S02]  /*01a0*/  LOP3.LUT R4, R3, R4, R6, 0x96, !PT ;  /* 0x0000000403047212 */ /* 0x000fe400078e9606 */
[----:B------:R-:W-:Y:S01]  /*01b0*/  LOP3.LUT R7, R7, 0x159a55e5, R0, 0x96, !PT ;  /* 0x159a55e507077812 */ /* 0x000fe200078e9600 */
[----:B------:R-:W-:Y:S01]  /*01c0*/  IMAD.MOV.U32 R0, RZ, RZ, 0x2f800000 ;  /* 0x2f800000ff007424 */ /* 0x000fe200078e00ff */
[----:B------:R-:W-:-:S03]  /*01d0*/  LOP3.LUT R5, R4, R5, RZ, 0x3c, !PT ;  /* 0x0000000504057212 */ /* 0x000fc600078e3cff */
[----:B------:R-:W-:Y:S02]  /*01e0*/  IMAD.SHL.U32 R3, R7, 0x2, RZ ;  /* 0x0000000207037824 */ /* 0x000fe400078e00ff */
[----:B------:R-:W-:-:S05]  /*01f0*/  IMAD.SHL.U32 R4, R5, 0x10, RZ ;  /* 0x0000001005047824 */ /* 0x000fca00078e00ff */
[----:B------:R-:W-:Y:S02]  /*0200*/  LOP3.LUT R4, R5, R4, R3, 0x96, !PT ;  /* 0x0000000405047212 */ /* 0x000fe400078e9603 */
[----:B------:R-:W-:Y:S02]  /*0210*/  IADD3 R5, PT, PT, R2, 0x587c5, R5 ;  /* 0x000587c502057810 */ /* 0x000fe40007ffe005 */
[----:B------:R-:W-:Y:S02]  /*0220*/  LOP3.LUT R7, R4, R7, RZ, 0x3c, !PT ;  /* 0x0000000704077212 */ /* 0x000fe400078e3cff */
[----:B------:R-:W-:Y:S02]  /*0230*/  I2FP.F32.U32 R5, R5 ;  /* 0x0000000500057245 */ /* 0x000fe40000201000 */
[----:B------:R-:W-:Y:S02]  /*0240*/  IADD3 R7, PT, PT, R2, 0xb0f8a, R7 ;  /* 0x000b0f8a02077810 */ /* 0x000fe40007ffe007 */
[----:B------:R-:W-:Y:S01]  /*0250*/  MOV R2, R1 ;  /* 0x0000000100027202 */ /* 0x000fe20000000f00 */
[----:B------:R-:W-:Y:S01]  /*0260*/  FFMA R22, R5, R0, 1.1641532182693481445e-10 ;  /* 0x2f00000005167423 */ /* 0x000fe20000000000 */
[----:B------:R-:W-:-:S05]  /*0270*/  I2FP.F32.U32 R7, R7 ;  /* 0x0000000700077245 */ /* 0x000fca0000201000 */
[----:B------:R-:W-:Y:S01]  /*0280*/  FFMA R23, R7, R0, 1.1641532182693481445e-10 ;  /* 0x2f00000007177423 */ /* 0x000fe20000000000 */
[----:B------:R-:W-:-:S04]  /*0290*/  MOV R0, 0x2c0 ;  /* 0x000002c000007802 */ /* 0x000fc80000000f00 */
[----:B------:R0:W-:Y:S03]  /*02a0*/  STL.64 [R1], R22 ;  /* 0x0000001601007387 */ /* 0x0001e60000100a00 */
[----:B0-----:R-:W-:Y:S05]  /*02b0*/  CALL.REL.NOINC `($_Z6perlinPf$__internal_accurate_pow) ;  /* 0x0000001000c07944 */ /* 0x001fea0003c00000 */
[----:B------:R-:W-:Y:S05]  /*02c0*/  BSYNC.RECONVERGENT B0 ;  /* 0x0000000000007941 */ /* 0x000fea0003800200 */
.L_x_0:
[----:B------:R-:W-:Y:S01]  /*02d0*/  IMAD.MOV.U32 R16, RZ, RZ, R6 ;  /* 0x000000ffff107224 */ /* 0x000fe200078e0006 */
[----:B------:R-:W-:Y:S01]  /*02e0*/  MOV R0, 0x0 ;  /* 0x0000000000007802 */ /* 0x000fe20000000f00 */
[----:B------:R-:W-:-:S03]  /*02f0*/  IMAD.MOV.U32 R17, RZ, RZ, R15 ;  /* 0x000000ffff117224 */ /* 0x000fc600078e000f */
[----:B------:R0:W1:Y:S03]  /*0300*/  LDC.64 R8, c[0x4][R0] ;  /* 0x0100000000087b82 */ /* 0x0000660000000a00 */
[----:B------:R-:W-:-:S06]  /*0310*/  DMUL R6, R16, 4 ;  /* 0x4010000010067828 */ /* 0x000fcc0000000000 */
[----:B------:R0:W2:Y:S05]  /*0320*/  F2I.U64.F64.TRUNC R4, R6 ;  /* 0x0000000600047311 */ /* 0x0000aa000030d800 */
[----:B------:R-:W-:-:S07]  /*0330*/  LEPC R20, `(.L_x_1) ;  /* 0x000000001014794e */ /* 0x000fce0000000000 */
[----:B012---:R-:W-:Y:S05]  /*0340*/  CALL.ABS.NOINC R8 ;  /* 0x0000000008007343 */ /* 0x007fea0003c00000 */
.L_x_1:
[----:B------:R-:W0:Y:S01]  /*0350*/  LDC.64 R6, c[0x4][0x50] ;  /* 0x01001400ff067b82 */ /* 0x000e220000000a00 */
[----:B------:R-:W-:Y:S01]  /*0360*/  SHF.R.S32.HI R3, RZ, 0x1f, R24 ;  /* 0x0000001fff037819 */ /* 0x000fe20000011418 */
[----:B------:R-:W-:Y:S01]  /*0370*/  DSETP.GT.AND P0, PT, R16, RZ, PT ;  /* 0x000000ff1000722a */ /* 0x000fe20003f04000 */
[----:B------:R-:W-:Y:S02]  /*0380*/  BSSY.RECONVERGENT B0, `(.L_x_2) ;  /* 0x000007c000007945 */ /* 0x000fe40003800200 */
[----:B------:R-:W-:-:S04]  /*0390*/  LEA.HI R3, R3, R24, RZ, 0x8 ;  /* 0x0000001803037211 */ /* 0x000fc800078f40ff */
[----:B------:R-:W-:-:S05]  /*03a0*/  LOP3.LUT R3, R3, 0xffffff00, RZ, 0xc0, !PT ;  /* 0xffffff0003037812 */ /* 0x000fca00078ec0ff */
[----:B------:R-:W-:-:S04]  /*03b0*/  IMAD.IADD R3, R24, 0x1, -R3 ;  /* 0x0000000118037824 */ /* 0x000fc800078e0a03 */
[----:B0-----:R-:W-:Y:S01]  /*03c0*/  IMAD.WIDE R6, R3, 0x4, R6 ;  /* 0x0000000403067825 */ /* 0x001fe200078e0206 */
[----:B------:R-:W-:Y:S06]  /*03d0*/  @!P0 BRA `(.L_x_3) ;  /* 0x0000000400d88947 */ /* 0x000fec0003800000 */
[----:B------:R-:W2:Y:S01]  /*03e0*/  LDG.E R6, desc[UR36][R6.64] ;  /* 0x0000002406067981 */ /* 0x000ea2000c1e1900 */
[----:B------:R-:W-:Y:S02]  /*03f0*/  IMAD.MOV.U32 R33, RZ, RZ, -0x266e14b1 ;  /* 0xd991eb4fff217424 */ /* 0x000fe400078e00ff */
[----:B------:R-:W-:Y:S01]  /*0400*/  IMAD.MOV.U32 R35, RZ, RZ, RZ ;  /* 0x000000ffff237224 */ /* 0x000fe200078e00ff */
[C---:B--2---:R-:W-:Y:S02]  /*0410*/  ISETP.GT.AND P0, PT, R6.reuse, -0x1, PT ;  /* 0xffffffff0600780c */ /* 0x044fe40003f04270 */
[----:B------:R-:W-:Y:S02]  /*0420*/  LOP3.LUT R0, R6, 0xaad26b49, RZ, 0x3c, !PT ;  /* 0xaad26b4906007812 */ /* 0x000fe400078e3cff */
[----:B------:R-:W-:-:S03]  /*0430*/  SEL R33, R33, 0x8bf16996, P0 ;  /* 0x8bf1699621217807 */ /* 0x000fc60000000000 */
[----:B------:R-:W-:Y:S01]  /*0440*/  IMAD R0, R0, 0x4182bed5, RZ ;  /* 0x4182bed500007824 */ /* 0x000fe200078e02ff */
[C---:B------:R-:W-:Y:S01]  /*0450*/  LOP3.LUT R36, R33.reuse, 0x5491333, RZ, 0x3c, !PT ;  /* 0x0549133321247812 */ /* 0x040fe200078e3cff */
[C---:B------:R-:W-:Y:S02]  /*0460*/  VIADD R34, R33.reuse, 0x1f123bb5 ;  /* 0x1f123bb521227836 */ /* 0x040fe40000000000 */
[C---:B------:R-:W-:Y:S01]  /*0470*/  VIADD R32, R0.reuse, 0x583f19 ;  /* 0x00583f1900207836 */ /* 0x040fe20000000000 */
[----:B------:R-:W-:Y:S02]  /*0480*/  IADD3 R33, PT, PT, R33, 0x64f0c9, R0 ;  /* 0x0064f0c921217810 */ /* 0x000fe40007ffe000 */
[C---:B------:R-:W-:Y:S02]  /*0490*/  LOP3.LUT R3, R0.reuse, 0x159a55e5, RZ, 0x3c, !PT ;  /* 0x159a55e500037812 */ /* 0x040fe400078e3cff */
[----:B------:R-:W-:-:S07]  /*04a0*/  IADD3 R7, PT, PT, R0, 0x75bcd15, RZ ;  /* 0x075bcd1500077810 */ /* 0x000fce0007ffe0ff */
.L_x_11:
[----:B------:R-:W-:Y:S01]  /*04b0*/  SHF.R.U32.HI R0, RZ, 0x2, R7 ;  /* 0x00000002ff007819 */ /* 0x000fe20000011607 */
[----:B------:R-:W-:Y:S01]  /*04c0*/  IMAD.MOV.U32 R22, RZ, RZ, R36 ;  /* 0x000000ffff167224 */ /* 0x000fe200078e0024 */
[----:B------:R-:W-:Y:S01]  /*04d0*/  BSSY.RECONVERGENT B1, `(.L_x_4) ;  /* 0x0000012000017945 */ /* 0x000fe20003800200 */
[----:B------:R-:W-:Y:S01]  /*04e0*/  IMAD.MOV.U32 R37, RZ, RZ, 0x40000000 ;  /* 0x40000000ff257424 */ /* 0x000fe200078e00ff */
[----:B------:R-:W-:Y:S01]  /*04f0*/  LOP3.LUT R0, R0, R7, RZ, 0x3c, !PT ;  /* 0x0000000700007212 */ /* 0x000fe200078e3cff */
[----:B------:R-:W-:-:S04]  /*0500*/  IMAD.SHL.U32 R7, R32, 0x10, RZ ;  /* 0x0000001020077824 */ /* 0x000fc800078e00ff */
[----:B------:R-:W-:-:S05]  /*0510*/  IMAD.SHL.U32 R6, R0, 0x2, RZ ;  /* 0x0000000200067824 */ /* 0x000fca00078e00ff */
[----:B------:R-:W-:-:S04]  /*0520*/  LOP3.LUT R7, R32, R7, R6, 0x96, !PT ;  /* 0x0000000720077212 */ /* 0x000fc800078e9606 */
[----:B------:R-:W-:Y:S01]  /*0530*/  LOP3.LUT R36, R7, R0, RZ, 0x3c, !PT ;  /* 0x0000000007247212 */ /* 0x000fe200078e3cff */
[----:B------:R-:W-:-:S03]  /*0540*/  IMAD.MOV.U32 R7, RZ, RZ, 0x2f800000 ;  /* 0x2f800000ff077424 */ /* 0x000fc600078e00ff */
[----:B------:R-:W-:-:S04]  /*0550*/  IADD3 R0, PT, PT, R33, 0x587c5, R36 ;  /* 0x000587c521007810 */ /* 0x000fc80007ffe024 */
[----:B------:R-:W-:-:S05]  /*0560*/  I2FP.F32.U32 R0, R0 ;  /* 0x0000000000007245 */ /* 0x000fca0000201000 */
[----:B------:R-:W-:Y:S01]  /*0570*/  FFMA R0, R0, R7, 1.1641532182693481445e-10 ;  /* 0x2f00000000007423 */ /* 0x000fe20000000007 */
[----:B------:R-:W-:Y:S02]  /*0580*/  IMAD.MOV.U32 R7, RZ, RZ, R34 ;  /* 0x000000ffff077224 */ /* 0x000fe400078e0022 */
[----:B------:R-:W-:Y:S02]  /*0590*/  IMAD.MOV.U32 R34, RZ, RZ, R32 ;  /* 0x000000ffff227224 */ /* 0x000fe400078e0020 */
[----:B------:R-:W-:Y:S01]  /*05a0*/  FFMA R37, R0, R37, -1 ;  /* 0xbf80000000257423 */ /* 0x000fe20000000025 */
[----:B------:R-:W-:-:S03]  /*05b0*/  MOV R0, 0x5f0 ;  /* 0x000005f000007802 */ /* 0x000fc60000000f00 */
[----:B------:R-:W0:Y:S02]  /*05c0*/  F2F.F64.F32 R24, R37 ;  /* 0x0000002500187310 */ /* 0x000e240000201800 */
[----:B0-----:R-:W-:-:S11]  /*05d0*/  DADD R26, -RZ, |R24| ;  /* 0x00000000ff1a7229 */ /* 0x001fd60000000518 */
[----:B------:R-:W-:Y:S05]  /*05e0*/  CALL.REL.NOINC `($_Z6perlinPf$__internal_accurate_pow) ;  /* 0x0000000c00f47944 */ /* 0x000fea0003c00000 */
[----:B------:R-:W-:Y:S05]  /*05f0*/  BSYNC.RECONVERGENT B1 ;  /* 0x0000000000017941 */ /* 0x000fea0003800200 */
.L_x_4:
[----:B------:R-:W-:Y:S01]  /*0600*/  SHF.R.U32.HI R0, RZ, 0x2, R3 ;  /* 0x00000002ff007819 */ /* 0x000fe20000011603 */
[C---:B------:R-:W-:Y:S01]  /*0610*/  DADD R8, R24.reuse, 2 ;  /* 0x4000000018087429 */ /* 0x040fe20000000000 */
[----:B------:R-:W-:Y:S01]  /*0620*/  IADD3 R33, PT, PT, R33, 0xb0f8a, RZ ;  /* 0x000b0f8a21217810 */ /* 0x000fe20007ffe0ff */
[----:B------:R-:W-:Y:S01]  /*0630*/  DSETP.NEU.AND P2, PT, |R24|, +INF , PT ;  /* 0x7ff000001800742a */ /* 0x000fe20003f4d200 */
[----:B------:R-:W-:Y:S01]  /*0640*/  LOP3.LUT R0, R0, R3, RZ, 0x3c, !PT ;  /* 0x0000000300007212 */ /* 0x000fe200078e3cff */
[----:B------:R-:W-:Y:S01]  /*0650*/  IMAD.SHL.U32 R3, R36, 0x10, RZ ;  /* 0x0000001024037824 */ /* 0x000fe200078e00ff */
[----:B------:R-:W-:Y:S01]  /*0660*/  FSETP.NEU.AND P0, PT, R37, RZ, PT ;  /* 0x000000ff2500720b */ /* 0x000fe20003f0d000 */
[----:B------:R-:W-:Y:S01]  /*0670*/  IMAD.MOV.U32 R11, RZ, RZ, 0x40000000 ;  /* 0x40000000ff0b7424 */ /* 0x000fe200078e00ff */
[----:B------:R-:W-:Y:S01]  /*0680*/  BSSY.RECONVERGENT B1, `(.L_x_5) ;  /* 0x0000017000017945 */ /* 0x000fe20003800200 */
[----:B------:R-:W-:Y:S02]  /*0690*/  IMAD.SHL.U32 R10, R0, 0x2, RZ ;  /* 0x00000002000a7824 */ /* 0x000fe400078e00ff */
[----:B------:R-:W-:-:S02]  /*06a0*/  LOP3.LUT R8, R9, 0x7ff00000, RZ, 0xc0, !PT ;  /* 0x7ff0000009087812 */ /* 0x000fc400078ec0ff */
[----:B------:R-:W-:Y:S02]  /*06b0*/  FSEL R9, R15, RZ, P0 ;  /* 0x000000ff0f097208 */ /* 0x000fe40000000000 */
[----:B------:R-:W-:Y:S02]  /*06c0*/  LOP3.LUT R3, R36, R3, R10, 0x96, !PT ;  /* 0x0000000324037212 */ /* 0x000fe400078e960a */
[----:B------:R-:W-:Y:S02]  /*06d0*/  ISETP.NE.AND P1, PT, R8, 0x7ff00000, PT ;  /* 0x7ff000000800780c */ /* 0x000fe40003f25270 */
[----:B------:R-:W-:Y:S01]  /*06e0*/  LOP3.LUT R32, R3, R0, RZ, 0x3c, !PT ;  /* 0x0000000003207212 */ /* 0x000fe200078e3cff */
[----:B------:R-:W-:Y:S01]  /*06f0*/  IMAD.MOV.U32 R3, RZ, RZ, 0x2f800000 ;  /* 0x2f800000ff037424 */ /* 0x000fe200078e00ff */
[----:B------:R-:W-:Y:S02]  /*0700*/  FSEL R8, R6, RZ, P0 ;  /* 0x000000ff06087208 */ /* 0x000fe40000000000 */
[----:B------:R-:W-:Y:S01]  /*0710*/  @!P2 FSEL R9, R9, +QNAN , P1 ;  /* 0x7ff000000909a808 */ /* 0x000fe20000800000 */
[----:B------:R-:W-:Y:S01]  /*0720*/  IMAD.IADD R0, R32, 0x1, R33 ;  /* 0x0000000120007824 */ /* 0x000fe200078e0221 */
[----:B------:R-:W-:-:S02]  /*0730*/  @!P2 FSEL R8, R8, RZ, P1 ;  /* 0x000000ff0808a208 */ /* 0x000fc40000800000 */
[----:B------:R-:W-:Y:S02]  /*0740*/  FSETP.NEU.AND P0, PT, R37, 1, PT ;  /* 0x3f8000002500780b */ /* 0x000fe40003f0d000 */
[----:B------:R-:W-:Y:S02]  /*0750*/  I2FP.F32.U32 R0, R0 ;  /* 0x0000000000007245 */ /* 0x000fe40000201000 */
[----:B------:R-:W-:-:S03]  /*0760*/  DADD R8, RZ, R8 ;  /* 0x00000000ff087229 */ /* 0x000fc60000000008 */
[----:B------:R-:W-:-:S04]  /*0770*/  FFMA R0, R0, R3, 1.1641532182693481445e-10 ;  /* 0x2f00000000007423 */ /* 0x000fc80000000003 */
[----:B------:R-:W-:Y:S01]  /*0780*/  FFMA R3, R0, R11, -1 ;  /* 0xbf80000000037423 */ /* 0x000fe2000000000b */
[----:B------:R-:W-:Y:S02]  /*0790*/  MOV R0, 0x7f0 ;  /* 0x000007f000007802 */ /* 0x000fe40000000f00 */
[----:B------:R-:W0:Y:S08]  /*07a0*/  F2F.F32.F64 R8, R8 ;  /* 0x0000000800087310 */ /* 0x000e300000301000 */
[----:B------:R-:W1:Y:S01]  /*07b0*/  F2F.F64.F32 R24, R3 ;  /* 0x0000000300187310 */ /* 0x000e620000201800 */
[----:B0-----:R-:W-:Y:S01]  /*07c0*/  FSEL R37, R8, 1, P0 ;  /* 0x3f80000008257808 */ /* 0x001fe20000000000 */
[----:B-1----:R-:W-:-:S11]  /*07d0*/  DADD R26, -RZ, |R24| ;  /* 0x00000000ff1a7229 */ /* 0x002fd60000000518 */
[----:B------:R-:W-:Y:S05]  /*07e0*/  CALL.REL.NOINC `($_Z6perlinPf$__internal_accurate_pow) ;  /* 0x0000000c00747944 */ /* 0x000fea0003c00000 */
[----:B------:R-:W-:Y:S05]  /*07f0*/  BSYNC.RECONVERGENT B1 ;  /* 0x0000000000017941 */ /* 0x000fea0003800200 */
.L_x_5:
[C---:B------:R-:W-:Y:S01]  /*0800*/  DADD R8, R24.reuse, 2 ;  /* 0x4000000018087429 */ /* 0x040fe20000000000 */
[----:B------:R-:W-:Y:S01]  /*0810*/  FSETP.NEU.AND P2, PT, R3, RZ, PT ;  /* 0x000000ff0300720b */ /* 0x000fe20003f4d000 */
[----:B------:R-:W-:Y:S01]  /*0820*/  DSETP.NEU.AND P1, PT, |R24|, +INF , PT ;  /* 0x7ff000001800742a */ /* 0x000fe20003f2d200 */
[----:B------:R-:W-:Y:S02]  /*0830*/  BSSY.RECONVERGENT B1, `(.L_x_6) ;  /* 0x0000018000017945 */ /* 0x000fe40003800200 */
[----:B------:R-:W-:Y:S02]  /*0840*/  FSEL R10, R6, RZ, P2 ;  /* 0x000000ff060a7208 */ /* 0x000fe40001000000 */
[----:B------:R-:W-:Y:S02]  /*0850*/  FSEL R0, R15, RZ, P2 ;  /* 0x000000ff0f007208 */ /* 0x000fe40001000000 */
[----:B------:R-:W-:Y:S02]  /*0860*/  FSETP.NEU.AND P2, PT, R3, 1, PT ;  /* 0x3f8000000300780b */ /* 0x000fe40003f4d000 */
[----:B------:R-:W-:-:S04]  /*0870*/  LOP3.LUT R8, R9, 0x7ff00000, RZ, 0xc0, !PT ;  /* 0x7ff0000009087812 */ /* 0x000fc800078ec0ff */
[----:B------:R-:W-:Y:S02]  /*0880*/  ISETP.NE.AND P0, PT, R8, 0x7ff00000, PT ;  /* 0x7ff000000800780c */ /* 0x000fe40003f05270 */
[----:B------:R-:W0:Y:S02]  /*0890*/  F2F.F64.F32 R8, R37 ;  /* 0x0000002500087310 */ /* 0x000e240000201800 */
[----:B------:R-:W-:Y:S02]  /*08a0*/  @!P1 FSEL R10, R10, RZ, P0 ;  /* 0x000000ff0a0a9208 */ /* 0x000fe40000000000 */
[----:B------:R-:W-:Y:S02]  /*08b0*/  @!P1 FSEL R0, R0, +QNAN , P0 ;  /* 0x7ff0000000009808 */ /* 0x000fe40000000000 */
[----:B------:R-:W-:Y:S02]  /*08c0*/  FSEL R10, R10, RZ, P2 ;  /* 0x000000ff0a0a7208 */ /* 0x000fe40001000000 */
[----:B------:R-:W-:-:S06]  /*08d0*/  FSEL R11, R0, 1.875, P2 ;  /* 0x3ff00000000b7808 */ /* 0x000fcc0001000000 */
[----:B0-----:R-:W-:-:S10]  /*08e0*/  DADD R8, R8, R10 ;  /* 0x0000000008087229 */ /* 0x001fd4000000000a */
[----:B------:R-:W0:Y:S02]  /*08f0*/  F2F.F32.F64 R9, R8 ;  /* 0x0000000800097310 */ /* 0x000e240000301000 */
[----:B0-----:R-:W-:-:S06]  /*0900*/  VIADD R0, R9, 0xf3000000 ;  /* 0xf300000009007836 */ /* 0x001fcc0000000000 */
[----:B------:R0:W1:Y:S01]  /*0910*/  MUFU.RSQ R10, R9 ;  /* 0x00000009000a7308 */ /* 0x0000620000001400 */
[----:B------:R-:W-:-:S13]  /*0920*/  ISETP.GT.U32.AND P0, PT, R0, 0x727fffff, PT ;  /* 0x727fffff0000780c */ /* 0x000fda0003f04070 */
[----:B0-----:R-:W-:Y:S05]  /*0930*/  @!P0 BRA `(.L_x_7) ;  /* 0x00000000000c8947 */ /* 0x001fea0003800000 */
[----:B------:R-:W-:-:S07]  /*0940*/  MOV R12, 0x960 ;  /* 0x00000960000c7802 */ /* 0x000fce0000000f00 */
[----:B-1----:R-:W-:Y:S05]  /*0950*/  CALL.REL.NOINC `($__internal_0_$__cuda_sm20_sqrt_rn_f32_slowpath) ;  /* 0x0000000400207944 */ /* 0x002fea0003c00000 */
[----:B------:R-:W-:Y:S05]  /*0960*/  BRA `(.L_x_8) ;  /* 0x0000000000107947 */ /* 0x000fea0003800000 */
.L_x_7:
[----:B-1----:R-:W-:Y:S01]  /*0970*/  FMUL.FTZ R6, R9, R10 ;  /* 0x0000000a09067220 */ /* 0x002fe20000410000 */
[----:B------:R-:W-:-:S03]  /*0980*/  FMUL.FTZ R0, R10, 0.5 ;  /* 0x3f0000000a007820 */ /* 0x000fc60000410000 */
[----:B------:R-:W-:-:S04]  /*0990*/  FFMA R9, -R6, R6, R9 ;  /* 0x0000000606097223 */ /* 0x000fc80000000109 */
[----:B------:R-:W-:-:S07]  /*09a0*/  FFMA R6, R9, R0, R6 ;  /* 0x0000000009067223 */ /* 0x000fce0000000006 */
.L_x_8:
[----:B------:R-:W-:Y:S05]  /*09b0*/  BSYNC.RECONVERGENT B1 ;  /* 0x0000000000017941 */ /* 0x000fea0003800200 */
.L_x_6:
[----:B------:R-:W0:Y:S01]  /*09c0*/  MUFU.RCP R9, R6 ;  /* 0x0000000600097308 */ /* 0x000e220000001000 */
[----:B------:R-:W-:Y:S07]  /*09d0*/  BSSY.RECONVERGENT B1, `(.L_x_9) ;  /* 0x000000f000017945 */ /* 0x000fee0003800200 */
[----:B------:R-:W1:Y:S01]  /*09e0*/  FCHK P0, R3, R6 ;  /* 0x0000000603007302 */ /* 0x000e620000000000 */
[----:B0-----:R-:W-:-:S04]  /*09f0*/  FFMA R0, R9, -R6, 1 ;  /* 0x3f80000009007423 */ /* 0x001fc80000000806 */
[----:B------:R-:W-:Y:S01]  /*0a00*/  FFMA R8, R9, R0, R9 ;  /* 0x0000000009087223 */ /* 0x000fe20000000009 */
[----:B------:R-:W-:-:S03]  /*0a10*/  LOP3.LUT R0, R35, 0x1, RZ, 0xc0, !PT ;  /* 0x0000000123007812 */ /* 0x000fc600078ec0ff */
[----:B------:R-:W-:Y:S01]  /*0a20*/  FFMA R9, R3, R8, RZ ;  /* 0x0000000803097223 */ /* 0x000fe200000000ff */
[----:B------:R-:W-:-:S03]  /*0a30*/  I2FP.F32.U32 R0, R0 ;  /* 0x0000000000007245 */ /* 0x000fc60000201000 */
[----:B------:R-:W-:Y:S02]  /*0a40*/  FFMA R10, R9, -R6, R3 ;  /* 0x80000006090a7223 */ /* 0x000fe40000000003 */
[----:B------:R-:W-:Y:S02]  /*0a50*/  FADD R0, R23, -R0 ;  /* 0x8000000017007221 */ /* 0x000fe40000000000 */
[----:B------:R-:W-:Y:S01]  /*0a60*/  FFMA R11, R8, R10, R9 ;  /* 0x0000000a080b7223 */ /* 0x000fe20000000009 */
[----:B------:R-:W-:Y:S01]  /*0a70*/  IMAD.WIDE.U32 R8, R35, 0x4, R4 ;  /* 0x0000000423087825 */ /* 0x000fe200078e0004 */
[----:B-1----:R-:W-:Y:S06]  /*0a80*/  @!P0 BRA `(.L_x_10) ;  /* 0x00000000000c8947 */ /* 0x002fec0003800000 */
[----:B------:R-:W-:-:S07]  /*0a90*/  MOV R10, 0xab0 ;  /* 0x00000ab0000a7802 */ /* 0x000fce0000000f00 */
[----:B------:R-:W-:Y:S05]  /*0aa0*/  CALL.REL.NOINC `($__internal_1_$__cuda_sm3x_div_rn_noftz_f32_slowpath) ;  /* 0x0000000400287944 */ /* 0x000fea0003c00000 */
[----:B------:R-:W-:-:S07]  /*0ab0*/  IMAD.MOV.U32 R11, RZ, RZ, R3 ;  /* 0x000000ffff0b7224 */ /* 0x000fce00078e0003 */
.L_x_10:
[----:B------:R-:W-:Y:S05]  /*0ac0*/  BSYNC.RECONVERGENT B1 ;  /* 0x0000000000017941 */ /* 0x000fea0003800200 */
.L_x_9:
[----:B------:R-:W-:Y:S02]  /*0ad0*/  VIADD R35, R35, 0x1 ;  /* 0x0000000123237836 */ /* 0x000fe40000000000 */
[----:B------:R-:W-:Y:S01]  /*0ae0*/  FFMA R13, R0, R11, RZ ;  /* 0x0000000b000d7223 */ /* 0x000fe200000000ff */
[----:B------:R-:W-:Y:S01]  /*0af0*/  IMAD.MOV.U32 R3, RZ, RZ, R22 ;  /* 0x000000ffff037224 */ /* 0x000fe200078e0016 */
[----:B------:R-:W0:Y:S03]  /*0b00*/  I2F.F64.U32 R10, R35 ;  /* 0x00000023000a7312 */ /* 0x000e260000201800 */
[----:B------:R1:W-:Y:S01]  /*0b10*/  ST.E desc[UR36][R8.64], R13 ;  /* 0x0000000d08007985 */ /* 0x0003e2000c101924 */
[----:B0-----:R-:W-:-:S14]  /*0b20*/  DSETP.GT.AND P0, PT, R16, R10, PT ;  /* 0x0000000a1000722a */ /* 0x001fdc0003f04000 */
[----:B-1----:R-:W-:Y:S05]  /*0b30*/  @P0 BRA `(.L_x_11) ;  /* 0xfffffff8005c0947 */ /* 0x002fea000383ffff */
.L_x_3:
[----:B------:R-:W-:Y:S05]  /*0b40*/  BSYNC.RECONVERGENT B0 ;  /* 0x0000000000007941 */ /* 0x000fea0003800200 */
.L_x_2:
[----:B------:R-:W-:Y:S01]  /*0b50*/  DSETP.GT.AND P0, PT, R16, 1, PT ;  /* 0x3ff000001000742a */ /* 0x000fe20003f04000 */
[----:B------:R-:W-:-:S13]  /*0b60*/  BSSY.RECONVERGENT B0, `(.L_x_12) ;  /* 0x0000020000007945 */ /* 0x000fda0003800200 */
[----:B------:R-:W-:Y:S05]  /*0b70*/  @!P0 BRA `(.L_x_13) ;  /* 0x0000000000788947 */ /* 0x000fea0003800000 */
[----:B------:R-:W-:Y:S02]  /*0b80*/  IMAD.MOV.U32 R3, RZ, RZ, RZ ;  /* 0x000000ffff037224 */ /* 0x000fe400078e00ff */
[----:B------:R-:W-:-:S07]  /*0b90*/  IMAD.MOV.U32 R13, RZ, RZ, 0x1 ;  /* 0x00000001ff0d7424 */ /* 0x000fce00078e00ff */
.L_x_16:
[----:B------:R-:W-:-:S06]  /*0ba0*/  LEA R0, R3, R2, 0x2 ;  /* 0x0000000203007211 */ /* 0x000fcc00078e10ff */
[----:B------:R-:W2:Y:S01]  /*0bb0*/  LDL R0, [R0] ;  /* 0x0000000000007983 */ /* 0x000ea20000100800 */
[----:B------:R-:W-:Y:S01]  /*0bc0*/  IMAD.MOV.U32 R9, RZ, RZ, 0x40c00000 ;  /* 0x40c00000ff097424 */ /* 0x000fe200078e00ff */
[----:B------:R-:W-:Y:S01]  /*0bd0*/  BSSY.RECONVERGENT B1, `(.L_x_14) ;  /* 0x0000013000017945 */ /* 0x000fe20003800200 */
[----:B------:R-:W-:Y:S02]  /*0be0*/  IMAD.SHL.U32 R12, R13, 0x2, RZ ;  /* 0x000000020d0c7824 */ /* 0x000fe400078e00ff */
[----:B------:R-:W-:Y:S02]  /*0bf0*/  IMAD.MOV.U32 R15, RZ, RZ, RZ ;  /* 0x000000ffff0f7224 */ /* 0x000fe400078e00ff */
[C---:B--2---:R-:W-:Y:S01]  /*0c00*/  FMUL R7, R0.reuse, R0 ;  /* 0x0000000000077220 */ /* 0x044fe20000400000 */
[----:B------:R-:W-:-:S03]  /*0c10*/  FFMA R9, R0, R9, -15 ;  /* 0xc170000000097423 */ /* 0x000fc60000000009 */
[C---:B------:R-:W-:Y:S01]  /*0c20*/  FMUL R7, R0.reuse, R7 ;  /* 0x0000000700077220 */ /* 0x040fe20000400000 */
[----:B------:R-:W-:-:S04]  /*0c30*/  FFMA R6, R0, R9, 10 ;  /* 0x4120000000067423 */ /* 0x000fc80000000009 */
[----:B------:R-:W-:-:S07]  /*0c40*/  FMUL R23, R7, R6 ;  /* 0x0000000607177220 */ /* 0x000fce0000400000 */
.L_x_15:
[----:B0-----:R-:W-:-:S05]  /*0c50*/  IMAD.WIDE R6, R15, 0x4, R4 ;  /* 0x000000040f067825 */ /* 0x001fca00078e0204 */
[----:B------:R-:W2:Y:S01]  /*0c60*/  LD.E R0, desc[UR36][R6.64] ;  /* 0x0000002406007980 */ /* 0x000ea2000c101900 */
[----:B------:R-:W-:-:S06]  /*0c70*/  IMAD.WIDE R8, R13, 0x4, R6 ;  /* 0x000000040d087825 */ /* 0x000fcc00078e0206 */
[----:B------:R-:W2:Y:S01]  /*0c80*/  LD.E R9, desc[UR36][R8.64] ;  /* 0x0000002408097980 */ /* 0x000ea2000c101900 */
[----:B------:R-:W-:-:S04]  /*0c90*/  IMAD.IADD R15, R12, 0x1, R15 ;  /* 0x000000010c0f7824 */ /* 0x000fc800078e020f */
[----:B------:R-:W0:Y:S02]  /*0ca0*/  I2F.F64.U32 R10, R15 ;  /* 0x0000000f000a7312 */ /* 0x000e240000201800 */
[----:B0-----:R-:W-:Y:S01]  /*0cb0*/  DSETP.GE.AND P0, PT, R16, R10, PT ;  /* 0x0000000a1000722a */ /* 0x001fe20003f06000 */
[----:B--2---:R-:W-:-:S04]  /*0cc0*/  FADD R21, -R0, R9 ;  /* 0x0000000900157221 */ /* 0x004fc80000000100 */
[----:B------:R-:W-:-:S05]  /*0cd0*/  FFMA R21, R23, R21, R0 ;  /* 0x0000001517157223 */ /* 0x000fca0000000000 */
[----:B------:R0:W-:Y:S04]  /*0ce0*/  ST.E desc[UR36][R6.64], R21 ;  /* 0x0000001506007985 */ /* 0x0001e8000c101924 */
[----:B------:R-:W-:Y:S05]  /*0cf0*/  @P0 BRA `(.L_x_15) ;  /* 0xfffffffc00d40947 */ /* 0x000fea000383ffff */
[----:B------:R-:W-:Y:S05]  /*0d00*/  BSYNC.RECONVERGENT B1 ;  /* 0x0000000000017941 */ /* 0x000fea0003800200 */
.L_x_14:
[----:B0-----:R-:W0:Y:S01]  /*0d10*/  I2F.F64.U32 R6, R12 ;  /* 0x0000000c00067312 */ /* 0x001e220000201800 */
[----:B------:R-:W-:Y:S02]  /*0d20*/  VIADD R3, R3, 0x1 ;  /* 0x0000000103037836 */ /* 0x000fe40000000000 */
[----:B------:R-:W-:Y:S01]  /*0d30*/  IMAD.MOV.U32 R13, RZ, RZ, R12 ;  /* 0x000000ffff0d7224 */ /* 0x000fe200078e000c */
[----:B0-----:R-:W-:-:S14]  /*0d40*/  DSETP.GT.AND P0, PT, R16, R6, PT ;  /* 0x000000061000722a */ /* 0x001fdc0003f04000 */
[----:B------:R-:W-:Y:S05]  /*0d50*/  @P0 BRA `(.L_x_16) ;  /* 0xfffffffc00900947 */ /* 0x000fea000383ffff */
.L_x_13:
[----:B------:R-:W-:Y:S05]  /*0d60*/  BSYNC.RECONVERGENT B0 ;  /* 0x0000000000007941 */ /* 0x000fea0003800200 */
.L_x_12:
[----:B------:R-:W2:Y:S01]  /*0d70*/  LD.E R3, desc[UR36][R4.64] ;  /* 0x0000002404037980 */ /* 0x000ea2000c101900 */
[----:B------:R-:W-:-:S04]  /*0d80*/  MOV R0, 0x8 ;  /* 0x0000000800007802 */ /* 0x000fc80000000f00 */
[----:B------:R0:W1:Y:S02]  /*0d90*/  LDC.64 R6, c[0x4][R0] ;  /* 0x0100000000067b82 */ /* 0x0000640000000a00 */
[----:B-12---:R0:W-:Y:S02]  /*0da0*/  STG.E desc[UR36][R18.64], R3 ;  /* 0x0000000312007986 */ /* 0x0061e4000c101924 */
[----:B------:R-:W-:-:S07]  /*0db0*/  LEPC R20, `(.L_x_17) ;  /* 0x000000001014794e */ /* 0x000fce0000000000 */
[----:B0-----:R-:W-:Y:S05]  /*0dc0*/  CALL.ABS.NOINC R6 ;  /* 0x0000000006007343 */ /* 0x001fea0003c00000 */
.L_x_17:
[----:B------:R-:W-:Y:S05]  /*0dd0*/  EXIT ;  /* 0x000000000000794d */ /* 0x000fea0003800000 */
        .weak           $__internal_0_$__cuda_sm20_sqrt_rn_f32_slowpath
        .type           $__internal_0_$__cuda_sm20_sqrt_rn_f32_slowpath,@function
        .size           $__internal_0_$__cuda_sm20_sqrt_rn_f32_slowpath,($__internal_1_$__cuda_sm3x_div_rn_noftz_f32_slowpath - $__internal_0_$__cuda_sm20_sqrt_rn_f32_slowpath)
$__internal_0_$__cuda_sm20_sqrt_rn_f32_slowpath:
[----:B------:R-:W-:-:S13]  /*0de0*/  LOP3.LUT P0, RZ, R9, 0x7fffffff, RZ, 0xc0, !PT ;  /* 0x7fffffff09ff7812 */ /* 0x000fda000780c0ff */
[----:B------:R-:W-:Y:S01]  /*0df0*/  @!P0 IMAD.MOV.U32 R6, RZ, RZ, R9 ;  /* 0x000000ffff068224 */ /* 0x000fe200078e0009 */
[----:B------:R-:W-:Y:S06]  /*0e00*/  @!P0 BRA `(.L_x_18) ;  /* 0x0000000000448947 */ /* 0x000fec0003800000 */
[----:B------:R-:W-:Y:S01]  /*0e10*/  FSETP.GEU.FTZ.AND P0, PT, R9, RZ, PT ;  /* 0x000000ff0900720b */ /* 0x000fe20003f1e000 */
[----:B------:R-:W-:-:S12]  /*0e20*/  IMAD.MOV.U32 R0, RZ, RZ, R9 ;  /* 0x000000ffff007224 */ /* 0x000fd800078e0009 */
[----:B------:R-:W-:Y:S01]  /*0e30*/  @!P0 IMAD.MOV.U32 R6, RZ, RZ, 0x7fffffff ;  /* 0x7fffffffff068424 */ /* 0x000fe200078e00ff */
[----:B------:R-:W-:Y:S06]  /*0e40*/  @!P0 BRA `(.L_x_18) ;  /* 0x0000000000348947 */ /* 0x000fec0003800000 */
[----:B------:R-:W-:-:S13]  /*0e50*/  FSETP.GTU.FTZ.AND P0, PT, |R0|, +INF , PT ;  /* 0x7f8000000000780b */ /* 0x000fda0003f1c200 */
[----:B------:R-:W-:Y:S01]  /*0e60*/  @P0 FADD.FTZ R6, R0, 1 ;  /* 0x3f80000000060421 */ /* 0x000fe20000010000 */
[----:B------:R-:W-:Y:S06]  /*0e70*/  @P0 BRA `(.L_x_18) ;  /* 0x0000000000280947 */ /* 0x000fec0003800000 */
[----:B------:R-:W-:-:S13]  /*0e80*/  FSETP.NEU.FTZ.AND P0, PT, |R0|, +INF , PT ;  /* 0x7f8000000000780b */ /* 0x000fda0003f1d200 */
[----:B------:R-:W-:-:S04]  /*0e90*/  @P0 FFMA R8, R0, 1.84467440737095516160e+19, RZ ;  /* 0x5f80000000080823 */ /* 0x000fc800000000ff */
[----:B------:R-:W0:Y:S02]  /*0ea0*/  @P0 MUFU.RSQ R9, R8 ;  /* 0x0000000800090308 */ /* 0x000e240000001400 */
[----:B0-----:R-:W-:Y:S01]  /*0eb0*/  @P0 FMUL.FTZ R11, R8, R9 ;  /* 0x00000009080b0220 */ /* 0x001fe20000410000 */
[----:B------:R-:W-:-:S03]  /*0ec0*/  @P0 FMUL.FTZ R9, R9, 0.5 ;  /* 0x3f00000009090820 */ /* 0x000fc60000410000 */
[----:B------:R-:W-:-:S04]  /*0ed0*/  @P0 FADD.FTZ R6, -R11, -RZ ;  /* 0x800000ff0b060221 */ /* 0x000fc80000010100 */
[----:B------:R-:W-:Y:S01]  /*0ee0*/  @P0 FFMA R10, R11, R6, R8 ;  /* 0x000000060b0a0223 */ /* 0x000fe20000000008 */
[----:B------:R-:W-:-:S03]  /*0ef0*/  @!P0 MOV R6, R0 ;  /* 0x0000000000068202 */ /* 0x000fc60000000f00 */
[----:B------:R-:W-:-:S04]  /*0f00*/  @P0 FFMA R9, R10, R9, R11 ;  /* 0x000000090a090223 */ /* 0x000fc8000000000b */
[----:B------:R-:W-:-:S07]  /*0f10*/  @P0 FMUL.FTZ R6, R9, 2.3283064365386962891e-10 ;  /* 0x2f80000009060820 */ /* 0x000fce0000410000 */
.L_x_18:
[----:B------:R-:W-:Y:S02]  /*0f20*/  IMAD.MOV.U32 R8, RZ, RZ, R12 ;  /* 0x000000ffff087224 */ /* 0x000fe400078e000c */
[----:B------:R-:W-:-:S04]  /*0f30*/  IMAD.MOV.U32 R9, RZ, RZ, 0x0 ;  /* 0x00000000ff097424 */ /* 0x000fc800078e00ff */
[----:B------:R-:W-:Y:S05]  /*0f40*/  RET.REL.NODEC R8 `(_Z6perlinPf) ;  /* 0xfffffff0082c7950 */ /* 0x000fea0003c3ffff */
        .weak           $__internal_1_$__cuda_sm3x_div_rn_noftz_f32_slowpath
        .type           $__internal_1_$__cuda_sm3x_div_rn_noftz_f32_slowpath,@function
        .size           $__internal_1_$__cuda_sm3x_div_rn_noftz_f32_slowpath,($_Z6perlinPf$__internal_accurate_pow - $__internal_1_$__cuda_sm3x_div_rn_noftz_f32_slowpath)
$__internal_1_$__cuda_sm3x_div_rn_noftz_f32_slowpath:
[----:B------:R-:W-:Y:S01]  /*0f50*/  SHF.R.U32.HI R11, RZ, 0x17, R6 ;  /* 0x00000017ff0b7819 */ /* 0x000fe20000011606 */
[----:B------:R-:W-:Y:S01]  /*0f60*/  BSSY.RECONVERGENT B2, `(.L_x_19) ;  /* 0x0000063000027945 */ /* 0x000fe20003800200 */
[--C-:B------:R-:W-:Y:S01]  /*0f70*/  SHF.R.U32.HI R12, RZ, 0x17, R3.reuse ;  /* 0x00000017ff0c7819 */ /* 0x100fe20000011603 */
[----:B------:R-:W-:Y:S01]  /*0f80*/  IMAD.MOV.U32 R13, RZ, RZ, R3 ;  /* 0x000000ffff0d7224 */ /* 0x000fe200078e0003 */
[----:B------:R-:W-:Y:S02]  /*0f90*/  LOP3.LUT R11, R11, 0xff, RZ, 0xc0, !PT ;  /* 0x000000ff0b0b7812 */ /* 0x000fe400078ec0ff */
[----:B------:R-:W-:-:S03]  /*0fa0*/  LOP3.LUT R14, R12, 0xff, RZ, 0xc0, !PT ;  /* 0x000000ff0c0e7812 */ /* 0x000fc600078ec0ff */
[----:B------:R-:W-:Y:S02]  /*0fb0*/  VIADD R20, R11, 0xffffffff ;  /* 0xffffffff0b147836 */ /* 0x000fe40000000000 */
[----:B------:R-:W-:-:S03]  /*0fc0*/  VIADD R15, R14, 0xffffffff ;  /* 0xffffffff0e0f7836 */ /* 0x000fc60000000000 */
[----:B------:R-:W-:-:S04]  /*0fd0*/  ISETP.GT.U32.AND P0, PT, R20, 0xfd, PT ;  /* 0x000000fd1400780c */ /* 0x000fc80003f04070 */
[----:B------:R-:W-:-:S13]  /*0fe0*/  ISETP.GT.U32.OR P0, PT, R15, 0xfd, P0 ;  /* 0x000000fd0f00780c */ /* 0x000fda0000704470 */
[----:B------:R-:W-:Y:S01]  /*0ff0*/  @!P0 IMAD.MOV.U32 R12, RZ, RZ, RZ ;  /* 0x000000ffff0c8224 */ /* 0x000fe200078e00ff */
[----:B------:R-:W-:Y:S06]  /*1000*/  @!P0 BRA `(.L_x_20) ;  /* 0x00000000005c8947 */ /* 0x000fec0003800000 */
[----:B------:R-:W-:Y:S02]  /*1010*/  FSETP.GTU.FTZ.AND P1, PT, |R6|, +INF , PT ;  /* 0x7f8000000600780b */ /* 0x000fe40003f3c200 */
[----:B------:R-:W-:-:S04]  /*1020*/  FSETP.GTU.FTZ.AND P0, PT, |R3|, +INF , PT ;  /* 0x7f8000000300780b */ /* 0x000fc80003f1c200 */
[----:B------:R-:W-:-:S13]  /*1030*/  PLOP3.LUT P0, PT, P0, P1, PT, 0xf8, 0x8f ;  /* 0x00000000008f781c */ /* 0x000fda0000703f70 */
[----:B------:R-:W-:Y:S05]  /*1040*/  @P0 BRA `(.L_x_21) ;  /* 0x00000004004c0947 */ /* 0x000fea0003800000 */
[----:B------:R-:W-:-:S13]  /*1050*/  LOP3.LUT P0, RZ, R6, 0x7fffffff, R13, 0xc8, !PT ;  /* 0x7fffffff06ff7812 */ /* 0x000fda000780c80d */
[----:B------:R-:W-:Y:S05]  /*1060*/  @!P0 BRA `(.L_x_22) ;  /* 0x00000004003c8947 */ /* 0x000fea0003800000 */
[C---:B------:R-:W-:Y:S02]  /*1070*/  FSETP.NEU.FTZ.AND P2, PT, |R3|.reuse, +INF , PT ;  /* 0x7f8000000300780b */ /* 0x040fe40003f5d200 */
[----:B------:R-:W-:Y:S02]  /*1080*/  FSETP.NEU.FTZ.AND P1, PT, |R6|, +INF , PT ;  /* 0x7f8000000600780b */ /* 0x000fe40003f3d200 */
[----:B------:R-:W-:-:S11]  /*1090*/  FSETP.NEU.FTZ.AND P0, PT, |R3|, +INF , PT ;  /* 0x7f8000000300780b */ /* 0x000fd60003f1d200 */
[----:B------:R-:W-:Y:S05]  /*10a0*/  @!P1 BRA !P2, `(.L_x_22) ;  /* 0x00000004002c9947 */ /* 0x000fea0005000000 */
[----:B------:R-:W-:-:S04]  /*10b0*/  LOP3.LUT P2, RZ, R13, 0x7fffffff, RZ, 0xc0, !PT ;  /* 0x7fffffff0dff7812 */ /* 0x000fc8000784c0ff */
[----:B------:R-:W-:-:S13]  /*10c0*/  PLOP3.LUT P1, PT, P1, P2, PT, 0x2f, 0xf2 ;  /* 0x0000000000f2781c */ /* 0x000fda0000f24577 */
[----:B------:R-:W-:Y:S05]  /*10d0*/  @P1 BRA `(.L_x_23) ;  /* 0x0000000400181947 */ /* 0x000fea0003800000 */
[----:B------:R-:W-:-:S04]  /*10e0*/  LOP3.LUT P1, RZ, R6, 0x7fffffff, RZ, 0xc0, !PT ;  /* 0x7fffffff06ff7812 */ /* 0x000fc8000782c0ff */
[----:B------:R-:W-:-:S13]  /*10f0*/  PLOP3.LUT P0, PT, P0, P1, PT, 0x2f, 0xf2 ;  /* 0x0000000000f2781c */ /* 0x000fda0000702577 */
[----:B------:R-:W-:Y:S05]  /*1100*/  @P0 BRA `(.L_x_24) ;  /* 0x0000000400000947 */ /* 0x000fea0003800000 */
[----:B------:R-:W-:Y:S02]  /*1110*/  ISETP.GE.AND P0, PT, R15, RZ, PT ;  /* 0x000000ff0f00720c */ /* 0x000fe40003f06270 */
[----:B------:R-:W-:-:S11]  /*1120*/  ISETP.GE.AND P1, PT, R20, RZ, PT ;  /* 0x000000ff1400720c */ /* 0x000fd60003f26270 */
[----:B------:R-:W-:Y:S02]  /*1130*/  @P0 IMAD.MOV.U32 R12, RZ, RZ, RZ ;  /* 0x000000ffff0c0224 */ /* 0x000fe400078e00ff */
[----:B------:R-:W-:Y:S01]  /*1140*/  @!P0 FFMA R13, R3, 1.84467440737095516160e+19, RZ ;  /* 0x5f800000030d8823 */ /* 0x000fe200000000ff */
[----:B------:R-:W-:Y:S02]  /*1150*/  @!P0 IMAD.MOV.U32 R12, RZ, RZ, -0x40 ;  /* 0xffffffc0ff0c8424 */ /* 0x000fe400078e00ff */
[----:B------:R-:W-:Y:S02]  /*1160*/  @!P1 FFMA R6, R6, 1.84467440737095516160e+19, RZ ;  /* 0x5f80000006069823 */ /* 0x000fe400000000ff */
[----:B------:R-:W-:-:S07]  /*1170*/  @!P1 VIADD R12, R12, 0x40 ;  /* 0x000000400c0c9836 */ /* 0x000fce0000000000 */
.L_x_20:
[----:B------:R-:W-:Y:S01]  /*1180*/  LEA R3, R11, 0xc0800000, 0x17 ;  /* 0xc08000000b037811 */ /* 0x000fe200078eb8ff */
[----:B------:R-:W-:Y:S01]  /*1190*/  VIADD R14, R14, 0xffffff81 ;  /* 0xffffff810e0e7836 */ /* 0x000fe20000000000 */
[----:B------:R-:W-:Y:S02]  /*11a0*/  BSSY.RECONVERGENT B3, `(.L_x_25) ;  /* 0x0000035000037945 */ /* 0x000fe40003800200 */
[----:B------:R-:W-:Y:S01]  /*11b0*/  IADD3 R15, PT, PT, -R3, R6, RZ ;  /* 0x00000006030f7210 */ /* 0x000fe20007ffe1ff */
[----:B------:R-:W-:-:S03]  /*11c0*/  IMAD R3, R14, -0x800000, R13 ;  /* 0xff8000000e037824 */ /* 0x000fc600078e020d */
[----:B------:R-:W0:Y:S01]  /*11d0*/  MUFU.RCP R6, R15 ;  /* 0x0000000f00067308 */ /* 0x000e220000001000 */
[----:B------:R-:W-:-:S04]  /*11e0*/  FADD.FTZ R20, -R15, -RZ ;  /* 0x800000ff0f147221 */ /* 0x000fc80000010100 */
[----:B0-----:R-:W-:-:S04]  /*11f0*/  FFMA R21, R6, R20, 1 ;  /* 0x3f80000006157423 */ /* 0x001fc80000000014 */
[----:B------:R-:W-:-:S04]  /*1200*/  FFMA R6, R6, R21, R6 ;  /* 0x0000001506067223 */ /* 0x000fc80000000006 */
[----:B------:R-:W-:-:S04]  /*1210*/  FFMA R13, R3, R6, RZ ;  /* 0x00000006030d7223 */ /* 0x000fc800000000ff */
[----:B------:R-:W-:-:S04]  /*1220*/  FFMA R21, R20, R13, R3 ;  /* 0x0000000d14157223 */ /* 0x000fc80000000003 */
[----:B------:R-:W-:Y:S01]  /*1230*/  FFMA R21, R6, R21, R13 ;  /* 0x0000001506157223 */ /* 0x000fe2000000000d */
[----:B------:R-:W-:-:S03]  /*1240*/  IADD3 R13, PT, PT, R14, 0x7f, -R11 ;  /* 0x0000007f0e0d7810 */ /* 0x000fc60007ffe80b */
[----:B------:R-:W-:Y:S02]  /*1250*/  FFMA R20, R20, R21, R3 ;  /* 0x0000001514147223 */ /* 0x000fe40000000003 */
[----:B------:R-:W-:Y:S02]  /*1260*/  IMAD.IADD R12, R13, 0x1, R12 ;  /* 0x000000010d0c7824 */ /* 0x000fe400078e020c */
[----:B------:R-:W-:-:S05]  /*1270*/  FFMA R3, R6, R20, R21 ;  /* 0x0000001406037223 */ /* 0x000fca0000000015 */
[----:B------:R-:W-:-:S04]  /*1280*/  SHF.R.U32.HI R11, RZ, 0x17, R3 ;  /* 0x00000017ff0b7819 */ /* 0x000fc80000011603 */
[----:B------:R-:W-:-:S05]  /*1290*/  LOP3.LUT R11, R11, 0xff, RZ, 0xc0, !PT ;  /* 0x000000ff0b0b7812 */ /* 0x000fca00078ec0ff */
[----:B------:R-:W-:-:S04]  /*12a0*/  IMAD.IADD R14, R11, 0x1, R12 ;  /* 0x000000010b0e7824 */ /* 0x000fc800078e020c */
[----:B------:R-:W-:-:S05]  /*12b0*/  VIADD R11, R14, 0xffffffff ;  /* 0xffffffff0e0b7836 */ /* 0x000fca0000000000 */
[----:B------:R-:W-:-:S13]  /*12c0*/  ISETP.GE.U32.AND P0, PT, R11, 0xfe, PT ;  /* 0x000000fe0b00780c */ /* 0x000fda0003f06070 */
[----:B------:R-:W-:Y:S05]  /*12d0*/  @!P0 BRA `(.L_x_26) ;  /* 0x0000000000808947 */ /* 0x000fea0003800000 */
[----:B------:R-:W-:-:S13]  /*12e0*/  ISETP.GT.AND P0, PT, R14, 0xfe, PT ;  /* 0x000000fe0e00780c */ /* 0x000fda0003f04270 */
[----:B------:R-:W-:Y:S05]  /*12f0*/  @P0 BRA `(.L_x_27) ;  /* 0x00000000006c0947 */ /* 0x000fea0003800000 */
[----:B------:R-:W-:-:S13]  /*1300*/  ISETP.GE.AND P0, PT, R14, 0x1, PT ;  /* 0x000000010e00780c */ /* 0x000fda0003f06270 */
[----:B------:R-:W-:Y:S05]  /*1310*/  @P0 BRA `(.L_x_28) ;  /* 0x0000000000740947 */ /* 0x000fea0003800000 */
[----:B------:R-:W-:Y:S02]  /*1320*/  ISETP.GE.AND P0, PT, R14, -0x18, PT ;  /* 0xffffffe80e00780c */ /* 0x000fe40003f06270 */
[----:B------:R-:W-:-:S11]  /*1330*/  LOP3.LUT R3, R3, 0x80000000, RZ, 0xc0, !PT ;  /* 0x8000000003037812 */ /* 0x000fd600078ec0ff */
[----:B------:R-:W-:Y:S05]  /*1340*/  @!P0 BRA `(.L_x_28) ;  /* 0x0000000000688947 */ /* 0x000fea0003800000 */
[-CC-:B------:R-:W-:Y:S01]  /*1350*/  FFMA.RZ R11, R6, R20.reuse, R21.reuse ;  /* 0x00000014060b7223 */ /* 0x180fe2000000c015 */
[C---:B------:R-:W-:Y:S01]  /*1360*/  VIADD R13, R14.reuse, 0x20 ;  /* 0x000000200e0d7836 */ /* 0x040fe20000000000 */
[C---:B------:R-:W-:Y:S02]  /*1370*/  ISETP.NE.AND P2, PT, R14.reuse, RZ, PT ;  /* 0x000000ff0e00720c */ /* 0x040fe40003f45270 */
[----:B------:R-:W-:Y:S01]  /*1380*/  ISETP.NE.AND P1, PT, R14, RZ, PT ;  /* 0x000000ff0e00720c */ /* 0x000fe20003f25270 */
[----:B------:R-:W-:Y:S01]  /*1390*/  IMAD.MOV R14, RZ, RZ, -R14 ;  /* 0x000000ffff0e7224 */ /* 0x000fe200078e0a0e */
[----:B------:R-:W-:Y:S01]  /*13a0*/  LOP3.LUT R12, R11, 0x7fffff, RZ, 0xc0, !PT ;  /* 0x007fffff0b0c7812 */ /* 0x000fe200078ec0ff */
[CCC-:B------:R-:W-:Y:S01]  /*13b0*/  FFMA.RP R11, R6.reuse, R20.reuse, R21.reuse ;  /* 0x00000014060b7223 */ /* 0x1c0fe20000008015 */
[----:B------:R-:W-:Y:S02]  /*13c0*/  FFMA.RM R6, R6, R20, R21 ;  /* 0x0000001406067223 */ /* 0x000fe40000004015 */
[----:B------:R-:W-:-:S03]  /*13d0*/  LOP3.LUT R12, R12, 0x800000, RZ, 0xfc, !PT ;  /* 0x008000000c0c7812 */ /* 0x000fc600078efcff */
[----:B------:R-:W-:Y:S02]  /*13e0*/  FSETP.NEU.FTZ.AND P0, PT, R11, R6, PT ;  /* 0x000000060b00720b */ /* 0x000fe40003f1d000 */
[----:B------:R-:W-:Y:S02]  /*13f0*/  SHF.L.U32 R13, R12, R13, RZ ;  /* 0x0000000d0c0d7219 */ /* 0x000fe400000006ff */
[----:B------:R-:W-:Y:S02]  /*1400*/  SEL R11, R14, RZ, P2 ;  /* 0x000000ff0e0b7207 */ /* 0x000fe40001000000 */
[----:B------:R-:W-:Y:S02]  /*1410*/  ISETP.NE.AND P1, PT, R13, RZ, P1 ;  /* 0x000000ff0d00720c */ /* 0x000fe40000f25270 */
[----:B------:R-:W-:Y:S02]  /*1420*/  SHF.R.U32.HI R11, RZ, R11, R12 ;  /* 0x0000000bff0b7219 */ /* 0x000fe4000001160c */
[----:B------:R-:W-:-:S02]  /*1430*/  PLOP3.LUT P0, PT, P0, P1, PT, 0xf8, 0x8f ;  /* 0x00000000008f781c */ /* 0x000fc40000703f70 */
[----:B------:R-:W-:Y:S02]  /*1440*/  SHF.R.U32.HI R13, RZ, 0x1, R11 ;  /* 0x00000001ff0d7819 */ /* 0x000fe4000001160b */
[----:B------:R-:W-:-:S04]  /*1450*/  SEL R6, RZ, 0x1, !P0 ;  /* 0x00000001ff067807 */ /* 0x000fc80004000000 */
[----:B------:R-:W-:-:S04]  /*1460*/  LOP3.LUT R6, R6, 0x1, R13, 0xf8, !PT ;  /* 0x0000000106067812 */ /* 0x000fc800078ef80d */
[----:B------:R-:W-:-:S05]  /*1470*/  LOP3.LUT R6, R6, R11, RZ, 0xc0, !PT ;  /* 0x0000000b06067212 */ /* 0x000fca00078ec0ff */
[----:B------:R-:W-:-:S05]  /*1480*/  IMAD.IADD R6, R13, 0x1, R6 ;  /* 0x000000010d067824 */ /* 0x000fca00078e0206 */
[----:B------:R-:W-:Y:S01]  /*1490*/  LOP3.LUT R3, R6, R3, RZ, 0xfc, !PT ;  /* 0x0000000306037212 */ /* 0x000fe200078efcff */
[----:B------:R-:W-:Y:S06]  /*14a0*/  BRA `(.L_x_28) ;  /* 0x0000000000107947 */ /* 0x000fec0003800000 */
.L_x_27:
[----:B------:R-:W-:-:S04]  /*14b0*/  LOP3.LUT R3, R3, 0x80000000, RZ, 0xc0, !PT ;  /* 0x8000000003037812 */ /* 0x000fc800078ec0ff */
[----:B------:R-:W-:Y:S01]  /*14c0*/  LOP3.LUT R3, R3, 0x7f800000, RZ, 0xfc, !PT ;  /* 0x7f80000003037812 */ /* 0x000fe200078efcff */
[----:B------:R-:W-:Y:S06]  /*14d0*/  BRA `(.L_x_28) ;  /* 0x0000000000047947 */ /* 0x000fec0003800000 */
.L_x_26:
[----:B------:R-:W-:-:S07]  /*14e0*/  IMAD R3, R12, 0x800000, R3 ;  /* 0x008000000c037824 */ /* 0x000fce00078e0203 */
.L_x_28:
[----:B------:R-:W-:Y:S05]  /*14f0*/  BSYNC.RECONVERGENT B3 ;  /* 0x0000000000037941 */ /* 0x000fea0003800200 */
.L_x_25:
[----:B------:R-:W-:Y:S05]  /*1500*/  BRA `(.L_x_29) ;  /* 0x0000000000207947 */ /* 0x000fea0003800000 */
.L_x_24:
[----:B------:R-:W-:-:S04]  /*1510*/  LOP3.LUT R3, R6, 0x80000000, R13, 0x48, !PT ;  /* 0x8000000006037812 */ /* 0x000fc800078e480d */
[----:B------:R-:W-:Y:S01]  /*1520*/  LOP3.LUT R3, R3, 0x7f800000, RZ, 0xfc, !PT ;  /* 0x7f80000003037812 */ /* 0x000fe200078efcff */
[----:B------:R-:W-:Y:S06]  /*1530*/  BRA `(.L_x_29) ;  /* 0x0000000000147947 */ /* 0x000fec0003800000 */
.L_x_23:
[----:B------:R-:W-:Y:S01]  /*1540*/  LOP3.LUT R3, R6, 0x80000000, R13, 0x48, !PT ;  /* 0x8000000006037812 */ /* 0x000fe200078e480d */
[----:B------:R-:W-:Y:S06]  /*1550*/  BRA `(.L_x_29) ;  /* 0x00000000000c7947 */ /* 0x000fec0003800000 */
.L_x_22:
[----:B------:R-:W0:Y:S01]  /*1560*/  MUFU.RSQ R3, -QNAN ;  /* 0xffc0000000037908 */ /* 0x000e220000001400 */
[----:B------:R-:W-:Y:S05]  /*1570*/  BRA `(.L_x_29) ;  /* 0x0000000000047947 */ /* 0x000fea0003800000 */
.L_x_21:
[----:B------:R-:W-:-:S07]  /*1580*/  FADD.FTZ R3, R3, R6 ;  /* 0x0000000603037221 */ /* 0x000fce0000010000 */
.L_x_29:
[----:B------:R-:W-:Y:S05]  /*1590*/  BSYNC.RECONVERGENT B2 ;  /* 0x0000000000027941 */ /* 0x000fea0003800200 */
.L_x_19:
[----:B------:R-:W-:-:S04]  /*15a0*/  HFMA2 R11, -RZ, RZ, 0, 0 ;  /* 0x00000000ff0b7431 */ /* 0x000fc800000001ff */
[----:B0-----:R-:W-:Y:S05]  /*15b0*/  RET.REL.NODEC R10 `(_Z6perlinPf) ;  /* 0xffffffe80a907950 */ /* 0x001fea0003c3ffff */
        .type           $_Z6perlinPf$__internal_accurate_pow,@function
        .size           $_Z6perlinPf$__internal_accurate_pow,(.L_x_34 - $_Z6perlinPf$__internal_accurate_pow)
$_Z6perlinPf$__internal_accurate_pow:
[----:B------:R-:W-:Y:S01]  /*15c0*/  ISETP.GT.U32.AND P0, PT, R27, 0xfffff, PT ;  /* 0x000fffff1b00780c */ /* 0x000fe20003f04070 */
[----:B------:R-:W-:Y:S01]  /*15d0*/  IMAD.MOV.U32 R6, RZ, RZ, R27 ;  /* 0x000000ffff067224 */ /* 0x000fe200078e001b */
[----:B------:R-:W-:Y:S01]  /*15e0*/  MOV R13, 0x3ed0f5d2 ;  /* 0x3ed0f5d2000d7802 */ /* 0x000fe20000000f00 */
[----:B------:R-:W-:Y:S01]  /*15f0*/  IMAD.MOV.U32 R10, RZ, RZ, R26 ;  /* 0x000000ffff0a7224 */ /* 0x000fe200078e001a */
[----:B------:R-:W-:Y:S01]  /*1600*/  UMOV UR4, 0x7d2cafe2 ;  /* 0x7d2cafe200047882 */ /* 0x000fe20000000000 */
[----:B------:R-:W-:Y:S01]  /*1610*/  IMAD.MOV.U32 R8, RZ, RZ, RZ ;  /* 0x000000ffff087224 */ /* 0x000fe200078e00ff */
[----:B------:R-:W-:Y:S01]  /*1620*/  UMOV UR5, 0x3eb0f5ff ;  /* 0x3eb0f5ff00057882 */ /* 0x000fe20000000000 */
[----:B------:R-:W-:Y:S01]  /*1630*/  IMAD.MOV.U32 R12, RZ, RZ, 0x41ad3b5a ;  /* 0x41ad3b5aff0c7424 */ /* 0x000fe200078e00ff */
[----:B------:R-:W-:Y:S01]  /*1640*/  UMOV UR6, 0x3b39803f ;  /* 0x3b39803f00067882 */ /* 0x000fe20000000000 */
[----:B------:R-:W-:-:S04]  /*1650*/  UMOV UR7, 0x3c7abc9e ;  /* 0x3c7abc9e00077882 */ /* 0x000fc80000000000 */
[----:B------:R-:W-:-:S10]  /*1660*/  @!P0 DMUL R28, R26, 1.80143985094819840000e+16 ;  /* 0x435000001a1c8828 */ /* 0x000fd40000000000 */
[----:B------:R-:W-:Y:S02]  /*1670*/  @!P0 IMAD.MOV.U32 R6, RZ, RZ, R29 ;  /* 0x000000ffff068224 */ /* 0x000fe400078e001d */
[----:B------:R-:W-:-:S03]  /*1680*/  @!P0 IMAD.MOV.U32 R10, RZ, RZ, R28 ;  /* 0x000000ffff0a8224 */ /* 0x000fc600078e001c */
[----:B------:R-:W-:-:S04]  /*1690*/  LOP3.LUT R6, R6, 0x800fffff, RZ, 0xc0, !PT ;  /* 0x800fffff06067812 */ /* 0x000fc800078ec0ff */
[----:B------:R-:W-:Y:S02]  /*16a0*/  LOP3.LUT R11, R6, 0x3ff00000, RZ, 0xfc, !PT ;  /* 0x3ff00000060b7812 */ /* 0x000fe400078efcff */
[----:B------:R-:W-:Y:S02]  /*16b0*/  SHF.R.U32.HI R6, RZ, 0x14, R27 ;  /* 0x00000014ff067819 */ /* 0x000fe4000001161b */
[----:B------:R-:W-:Y:S02]  /*16c0*/  ISETP.GE.U32.AND P1, PT, R11, 0x3ff6a09f, PT ;  /* 0x3ff6a09f0b00780c */ /* 0x000fe40003f26070 */
[----:B------:R-:W-:-:S11]  /*16d0*/  @!P0 LEA.HI R6, R29, 0xffffffca, RZ, 0xc ;  /* 0xffffffca1d068811 */ /* 0x000fd600078f60ff */
[----:B------:R-:W-:-:S04]  /*16e0*/  @P1 VIADD R9, R11, 0xfff00000 ;  /* 0xfff000000b091836 */ /* 0x000fc80000000000 */
[----:B------:R-:W-:-:S06]  /*16f0*/  @P1 IMAD.MOV.U32 R11, RZ, RZ, R9 ;  /* 0x000000ffff0b1224 */ /* 0x000fcc00078e0009 */
[C---:B------:R-:W-:Y:S02]  /*1700*/  DADD R20, R10.reuse, 1 ;  /* 0x3ff000000a147429 */ /* 0x040fe40000000000 */
[----:B------:R-:W-:-:S04]  /*1710*/  DADD R10, R10, -1 ;  /* 0xbff000000a0a7429 */ /* 0x000fc80000000000 */
[----:B------:R-:W0:Y:S02]  /*1720*/  MUFU.RCP64H R9, R21 ;  /* 0x0000001500097308 */ /* 0x000e240000001800 */
[----:B0-----:R-:W-:-:S08]  /*1730*/  DFMA R14, -R20, R8, 1 ;  /* 0x3ff00000140e742b */ /* 0x001fd00000000108 */
[----:B------:R-:W-:-:S08]  /*1740*/  DFMA R14, R14, R14, R14 ;  /* 0x0000000e0e0e722b */ /* 0x000fd0000000000e */
[----:B------:R-:W-:-:S08]  /*1750*/  DFMA R14, R8, R14, R8 ;  /* 0x0000000e080e722b */ /* 0x000fd00000000008 */
[----:B------:R-:W-:-:S08]  /*1760*/  DMUL R8, R10, R14 ;  /* 0x0000000e0a087228 */ /* 0x000fd00000000000 */
[----:B------:R-:W-:-:S08]  /*1770*/  DFMA R8, R10, R14, R8 ;  /* 0x0000000e0a08722b */ /* 0x000fd00000000008 */
[----:B------:R-:W-:-:S08]  /*1780*/  DMUL R30, R8, R8 ;  /* 0x00000008081e7228 */ /* 0x000fd00000000000 */
[----:B------:R-:W-:Y:S01]  /*1790*/  DFMA R12, R30, UR4, R12 ;  /* 0x000000041e0c7c2b */ /* 0x000fe2000800000c */
[----:B------:R-:W-:Y:S01]  /*17a0*/  UMOV UR4, 0x75488a3f ;  /* 0x75488a3f00047882 */ /* 0x000fe20000000000 */
[----:B------:R-:W-:-:S06]  /*17b0*/  UMOV UR5, 0x3ef3b20a ;  /* 0x3ef3b20a00057882 */ /* 0x000fcc0000000000 */
[----:B------:R-:W-:Y:S01]  /*17c0*/  DFMA R20, R30, R12, UR4 ;  /* 0x000000041e147e2b */ /* 0x000fe2000800000c */
[----:B------:R-:W-:Y:S01]  /*17d0*/  UMOV UR4, 0xe4faecd5 ;  /* 0xe4faecd500047882 */ /* 0x000fe20000000000 */
[----:B------:R-:W-:Y:S01]  /*17e0*/  UMOV UR5, 0x3f1745cd ;  /* 0x3f1745cd00057882 */ /* 0x000fe20000000000 */
[----:B------:R-:W-:-:S05]  /*17f0*/  DADD R12, R10, -R8 ;  /* 0x000000000a0c7229 */ /* 0x000fca0000000808 */
[----:B------:R-:W-:Y:S01]  /*1800*/  DFMA R20, R30, R20, UR4 ;  /* 0x000000041e147e2b */ /* 0x000fe20008000014 */
[----:B------:R-:W-:Y:S01]  /*1810*/  UMOV UR4, 0x258a578b ;  /* 0x258a578b00047882 */ /* 0x000fe20000000000 */
[----:B------:R-:W-:Y:S01]  /*1820*/  UMOV UR5, 0x3f3c71c7 ;  /* 0x3f3c71c700057882 */ /* 0x000fe20000000000 */
[----:B------:R-:W-:-:S05]  /*1830*/  DADD R12, R12, R12 ;  /* 0x000000000c0c7229 */ /* 0x000fca000000000c */
[----:B------:R-:W-:Y:S01]  /*1840*/  DFMA R20, R30, R20, UR4 ;  /* 0x000000041e147e2b */ /* 0x000fe20008000014 */
[----:B------:R-:W-:Y:S01]  /*1850*/  UMOV UR4, 0x9242b910 ;  /* 0x9242b91000047882 */ /* 0x000fe20000000000 */
[----:B------:R-:W-:Y:S01]  /*1860*/  UMOV UR5, 0x3f624924 ;  /* 0x3f62492400057882 */ /* 0x000fe20000000000 */
[----:B------:R-:W-:-:S05]  /*1870*/  DFMA R12, R10, -R8, R12 ;  /* 0x800000080a0c722b */ /* 0x000fca000000000c */
[----:B------:R-:W-:Y:S01]  /*1880*/  DFMA R20, R30, R20, UR4 ;  /* 0x000000041e147e2b */ /* 0x000fe20008000014 */
[----:B------:R-:W-:Y:S01]  /*1890*/  UMOV UR4, 0x99999dfb ;  /* 0x99999dfb00047882 */ /* 0x000fe20000000000 */
[----:B------:R-:W-:Y:S01]  /*18a0*/  UMOV UR5, 0x3f899999 ;  /* 0x3f89999900057882 */ /* 0x000fe20000000000 */
[----:B------:R-:W-:-:S05]  /*18b0*/  DMUL R12, R14, R12 ;  /* 0x0000000c0e0c7228 */ /* 0x000fca0000000000 */
[----:B------:R-:W-:Y:S01]  /*18c0*/  DFMA R20, R30, R20, UR4 ;  /* 0x000000041e147e2b */ /* 0x000fe20008000014 */
[----:B------:R-:W-:Y:S01]  /*18d0*/  UMOV UR4, 0x55555555 ;  /* 0x5555555500047882 */ /* 0x000fe20000000000 */
[----:B------:R-:W-:-:S03]  /*18e0*/  UMOV UR5, 0x3fb55555 ;  /* 0x3fb5555500057882 */ /* 0x000fc60000000000 */
[----:B------:R-:W-:Y:S02]  /*18f0*/  VIADD R27, R13, 0x100000 ;  /* 0x001000000d1b7836 */ /* 0x000fe40000000000 */
[----:B------:R-:W-:Y:S01]  /*1900*/  IMAD.MOV.U32 R26, RZ, RZ, R12 ;  /* 0x000000ffff1a7224 */ /* 0x000fe200078e000c */
[----:B------:R-:W-:-:S08]  /*1910*/  DFMA R10, R30, R20, UR4 ;  /* 0x000000041e0a7e2b */ /* 0x000fd00008000014 */
[----:B------:R-:W-:Y:S01]  /*1920*/  DADD R14, -R10, UR4 ;  /* 0x000000040a0e7e29 */ /* 0x000fe20008000100 */
[----:B------:R-:W-:Y:S01]  /*1930*/  UMOV UR4, 0xb9e7b0 ;  /* 0x00b9e7b000047882 */ /* 0x000fe20000000000 */
[----:B------:R-:W-:-:S06]  /*1940*/  UMOV UR5, 0x3c46a4cb ;  /* 0x3c46a4cb00057882 */ /* 0x000fcc0000000000 */
[----:B------:R-:W-:Y:S02]  /*1950*/  DFMA R14, R30, R20, R14 ;  /* 0x000000141e0e722b */ /* 0x000fe4000000000e */
[----:B------:R-:W-:-:S06]  /*1960*/  DMUL R20, R8, R8 ;  /* 0x0000000808147228 */ /* 0x000fcc0000000000 */
[----:B------:R-:W-:Y:S01]  /*1970*/  DADD R14, R14, -UR4 ;  /* 0x800000040e0e7e29 */ /* 0x000fe20008000000 */
[----:B------:R-:W-:Y:S01]  /*1980*/  UMOV UR4, 0x80000000 ;  /* 0x8000000000047882 */ /* 0x000fe20000000000 */
[----:B------:R-:W-:Y:S01]  /*1990*/  DFMA R28, R8, R8, -R20 ;  /* 0x00000008081c722b */ /* 0x000fe20000000814 */
[----:B------:R-:W-:-:S07]  /*19a0*/  UMOV UR5, 0x43300000 ;  /* 0x4330000000057882 */ /* 0x000fce0000000000 */
[C---:B------:R-:W-:Y:S02]  /*19b0*/  DFMA R26, R8.reuse, R26, R28 ;  /* 0x0000001a081a722b */ /* 0x040fe4000000001c */
[----:B------:R-:W-:-:S08]  /*19c0*/  DMUL R28, R8, R20 ;  /* 0x00000014081c7228 */ /* 0x000fd00000000000 */
[----:B------:R-:W-:-:S08]  /*19d0*/  DFMA R30, R8, R20, -R28 ;  /* 0x00000014081e722b */ /* 0x000fd0000000081c */
[----:B------:R-:W-:Y:S02]  /*19e0*/  DFMA R30, R12, R20, R30 ;  /* 0x000000140c1e722b */ /* 0x000fe4000000001e */
[----:B------:R-:W-:-:S06]  /*19f0*/  DADD R20, R10, R14 ;  /* 0x000000000a147229 */ /* 0x000fcc000000000e */
[----:B------:R-:W-:Y:S02]  /*1a00*/  DFMA R26, R8, R26, R30 ;  /* 0x0000001a081a722b */ /* 0x000fe4000000001e */
[----:B------:R-:W-:-:S08]  /*1a10*/  DADD R30, R10, -R20 ;  /* 0x000000000a1e7229 */ /* 0x000fd00000000814 */
[----:B------:R-:W-:Y:S02]  /*1a20*/  DADD R30, R14, R30 ;  /* 0x000000000e1e7229 */ /* 0x000fe4000000001e */
[----:B------:R-:W-:-:S08]  /*1a30*/  DMUL R14, R20, R28 ;  /* 0x0000001c140e7228 */ /* 0x000fd00000000000 */
[----:B------:R-:W-:-:S08]  /*1a40*/  DFMA R10, R20, R28, -R14 ;  /* 0x0000001c140a722b */ /* 0x000fd0000000080e */
[----:B------:R-:W-:-:S08]  /*1a50*/  DFMA R10, R20, R26, R10 ;  /* 0x0000001a140a722b */ /* 0x000fd0000000000a */
[----:B------:R-:W-:-:S08]  /*1a60*/  DFMA R30, R30, R28, R10 ;  /* 0x0000001c1e1e722b */ /* 0x000fd0000000000a */
[----:B------:R-:W-:-:S08]  /*1a70*/  DADD R20, R14, R30 ;  /* 0x000000000e147229 */ /* 0x000fd0000000001e */
[--C-:B------:R-:W-:Y:S02]  /*1a80*/  DADD R10, R8, R20.reuse ;  /* 0x00000000080a7229 */ /* 0x100fe40000000014 */
[----:B------:R-:W-:-:S06]  /*1a90*/  DADD R14, R14, -R20 ;  /* 0x000000000e0e7229 */ /* 0x000fcc0000000814 */
[----:B------:R-:W-:Y:S02]  /*1aa0*/  DADD R8, R8, -R10 ;  /* 0x0000000008087229 */ /* 0x000fe4000000080a */
[----:B------:R-:W-:-:S06]  /*1ab0*/  DADD R14, R30, R14 ;  /* 0x000000001e0e7229 */ /* 0x000fcc000000000e */
[----:B------:R-:W-:-:S08]  /*1ac0*/  DADD R8, R20, R8 ;  /* 0x0000000014087229 */ /* 0x000fd00000000008 */
[----:B------:R-:W-:Y:S01]  /*1ad0*/  DADD R8, R14, R8 ;  /* 0x000000000e087229 */ /* 0x000fe20000000008 */
[C---:B------:R-:W-:Y:S02]  /*1ae0*/  VIADD R14, R6.reuse, 0xfffffc01 ;  /* 0xfffffc01060e7836 */ /* 0x040fe40000000000 */
[----:B------:R-:W-:-:S05]  /*1af0*/  @P1 VIADD R14, R6, 0xfffffc02 ;  /* 0xfffffc02060e1836 */ /* 0x000fca0000000000 */
[----:B------:R-:W-:Y:S01]  /*1b00*/  DADD R20, R12, R8 ;  /* 0x000000000c147229 */ /* 0x000fe20000000008 */
[----:B------:R-:W-:Y:S01]  /*1b10*/  LOP3.LUT R12, R14, 0x80000000, RZ, 0x3c, !PT ;  /* 0x800000000e0c7812 */ /* 0x000fe200078e3cff */
[----:B------:R-:W-:-:S06]  /*1b20*/  IMAD.MOV.U32 R13, RZ, RZ, 0x43300000 ;  /* 0x43300000ff0d7424 */ /* 0x000fcc00078e00ff */
[----:B------:R-:W-:Y:S02]  /*1b30*/  DADD R14, R10, R20 ;  /* 0x000000000a0e7229 */ /* 0x000fe40000000014 */
[----:B------:R-:W-:Y:S01]  /*1b40*/  DADD R12, R12, -UR4 ;  /* 0x800000040c0c7e29 */ /* 0x000fe20008000000 */
[----:B------:R-:W-:Y:S01]  /*1b50*/  UMOV UR4, 0xfefa39ef ;  /* 0xfefa39ef00047882 */ /* 0x000fe20000000000 */
[----:B------:R-:W-:-:S04]  /*1b60*/  UMOV UR5, 0x3fe62e42 ;  /* 0x3fe62e4200057882 */ /* 0x000fc80000000000 */
[--C-:B------:R-:W-:Y:S02]  /*1b70*/  DADD R26, R10, -R14.reuse ;  /* 0x000000000a1a7229 */ /* 0x100fe4000000080e */
[----:B------:R-:W-:-:S06]  /*1b80*/  DFMA R8, R12, UR4, R14 ;  /* 0x000000040c087c2b */ /* 0x000fcc000800000e */
[----:B------:R-:W-:Y:S02]  /*1b90*/  DADD R26, R20, R26 ;  /* 0x00000000141a7229 */ /* 0x000fe4000000001a */
[----:B------:R-:W-:-:S08]  /*1ba0*/  DFMA R10, R12, -UR4, R8 ;  /* 0x800000040c0a7c2b */ /* 0x000fd00008000008 */
[----:B------:R-:W-:-:S08]  /*1bb0*/  DADD R10, -R14, R10 ;  /* 0x000000000e0a7229 */ /* 0x000fd0000000010a */
[----:B------:R-:W-:-:S08]  /*1bc0*/  DADD R10, R26, -R10 ;  /* 0x000000001a0a7229 */ /* 0x000fd0000000080a */
[----:B------:R-:W-:-:S08]  /*1bd0*/  DFMA R12, R12, UR6, R10 ;  /* 0x000000060c0c7c2b */ /* 0x000fd0000800000a */
[----:B------:R-:W-:-:S08]  /*1be0*/  DADD R10, R8, R12 ;  /* 0x00000000080a7229 */ /* 0x000fd0000000000c */
[----:B------:R-:W-:Y:S02]  /*1bf0*/  DADD R8, R8, -R10 ;  /* 0x0000000008087229 */ /* 0x000fe4000000080a */
[----:B------:R-:W-:-:S06]  /*1c00*/  DMUL R26, R10, 2 ;  /* 0x400000000a1a7828 */ /* 0x000fcc0000000000 */
[----:B------:R-:W-:Y:S02]  /*1c10*/  DADD R8, R12, R8 ;  /* 0x000000000c087229 */ /* 0x000fe40000000008 */
[----:B------:R-:W-:-:S08]  /*1c20*/  DFMA R20, R10, 2, -R26 ;  /* 0x400000000a14782b */ /* 0x000fd0000000081a */
[----:B------:R-:W-:Y:S01]  /*1c30*/  DFMA R20, R8, 2, R20 ;  /* 0x400000000814782b */ /* 0x000fe20000000014 */
[----:B------:R-:W-:Y:S02]  /*1c40*/  IMAD.MOV.U32 R8, RZ, RZ, 0x652b82fe ;  /* 0x652b82feff087424 */ /* 0x000fe400078e00ff */
[----:B------:R-:W-:-:S05]  /*1c50*/  IMAD.MOV.U32 R9, RZ, RZ, 0x3ff71547 ;  /* 0x3ff71547ff097424 */ /* 0x000fca00078e00ff */
[----:B------:R-:W-:-:S08]  /*1c60*/  DADD R10, R26, R20 ;  /* 0x000000001a0a7229 */ /* 0x000fd00000000014 */
[----:B------:R-:W-:Y:S02]  /*1c70*/  DFMA R8, R10, R8, 6.75539944105574400000e+15 ;  /* 0x433800000a08742b */ /* 0x000fe40000000008 */
[----:B------:R-:W-:Y:S01]  /*1c80*/  FSETP.GEU.AND P0, PT, |R11|, 4.1917929649353027344, PT ;  /* 0x4086232b0b00780b */ /* 0x000fe20003f0e200 */
[----:B------:R-:W-:-:S05]  /*1c90*/  DADD R26, R26, -R10 ;  /* 0x000000001a1a7229 */ /* 0x000fca000000080a */
[----:B------:R-:W-:-:S03]  /*1ca0*/  DADD R12, R8, -6.75539944105574400000e+15 ;  /* 0xc3380000080c7429 */ /* 0x000fc60000000000 */
[----:B------:R-:W-:-:S05]  /*1cb0*/  DADD R20, R20, R26 ;  /* 0x0000000014147229 */ /* 0x000fca000000001a */
[----:B------:R-:W-:Y:S01]  /*1cc0*/  DFMA R14, R12, -UR4, R10 ;  /* 0x800000040c0e7c2b */ /* 0x000fe2000800000a */
[----:B------:R-:W-:Y:S01]  /*1cd0*/  UMOV UR4, 0x3b39803f ;  /* 0x3b39803f00047882 */ /* 0x000fe20000000000 */
[----:B------:R-:W-:-:S06]  /*1ce0*/  UMOV UR5, 0x3c7abc9e ;  /* 0x3c7abc9e00057882 */ /* 0x000fcc0000000000 */
[----:B------:R-:W-:Y:S01]  /*1cf0*/  DFMA R14, R12, -UR4, R14 ;  /* 0x800000040c0e7c2b */ /* 0x000fe2000800000e */
[----:B------:R-:W-:Y:S01]  /*1d00*/  UMOV UR4, 0x69ce2bdf ;  /* 0x69ce2bdf00047882 */ /* 0x000fe20000000000 */
[----:B------:R-:W-:Y:S01]  /*1d10*/  IMAD.MOV.U32 R12, RZ, RZ, -0x35dec16 ;  /* 0xfca213eaff0c7424 */ /* 0x000fe200078e00ff */
[----:B------:R-:W-:Y:S01]  /*1d20*/  MOV R13, 0x3e928af3 ;  /* 0x3e928af3000d7802 */ /* 0x000fe20000000f00 */
[----:B------:R-:W-:-:S05]  /*1d30*/  UMOV UR5, 0x3e5ade15 ;  /* 0x3e5ade1500057882 */ /* 0x000fca0000000000 */
[----:B------:R-:W-:Y:S01]  /*1d40*/  DFMA R12, R14, UR4, R12 ;  /* 0x000000040e0c7c2b */ /* 0x000fe2000800000c */
[----:B------:R-:W-:Y:S01]  /*1d50*/  UMOV UR4, 0x62401315 ;  /* 0x6240131500047882 */ /* 0x000fe20000000000 */
[----:B------:R-:W-:-:S06]  /*1d60*/  UMOV UR5, 0x3ec71dee ;  /* 0x3ec71dee00057882 */ /* 0x000fcc0000000000 */
[----:B------:R-:W-:Y:S01]  /*1d70*/  DFMA R12, R14, R12, UR4 ;  /* 0x000000040e0c7e2b */ /* 0x000fe2000800000c */
        /* <DEDUP_REMOVED lines=20> */
[----:B------:R-:W-:-:S08]  /*1ec0*/  DFMA R12, R14, R12, UR4 ;  /* 0x000000040e0c7e2b */ /* 0x000fd0000800000c */
[----:B------:R-:W-:-:S08]  /*1ed0*/  DFMA R12, R14, R12, 1 ;  /* 0x3ff000000e0c742b */ /* 0x000fd0000000000c */
[----:B------:R-:W-:-:S10]  /*1ee0*/  DFMA R12, R14, R12, 1 ;  /* 0x3ff000000e0c742b */ /* 0x000fd4000000000c */
[----:B------:R-:W-:Y:S02]  /*1ef0*/  IMAD R15, R8, 0x100000, R13 ;  /* 0x00100000080f7824 */ /* 0x000fe400078e020d */
[----:B------:R-:W-:Y:S01]  /*1f00*/  IMAD.MOV.U32 R14, RZ, RZ, R12 ;  /* 0x000000ffff0e7224 */ /* 0x000fe200078e000c */
[----:B------:R-:W-:Y:S06]  /*1f10*/  @!P0 BRA `(.L_x_30) ;  /* 0x0000000000308947 */ /* 0x000fec0003800000 */
[----:B------:R-:W-:Y:S01]  /*1f20*/  FSETP.GEU.AND P1, PT, |R11|, 4.2275390625, PT ;  /* 0x408748000b00780b */ /* 0x000fe20003f2e200 */
[C---:B------:R-:W-:Y:S02]  /*1f30*/  DADD R14, R10.reuse, +INF ;  /* 0x7ff000000a0e7429 */ /* 0x040fe40000000000 */
[----:B------:R-:W-:-:S08]  /*1f40*/  DSETP.GEU.AND P0, PT, R10, RZ, PT ;  /* 0x000000ff0a00722a */ /* 0x000fd00003f0e000 */
[----:B------:R-:W-:Y:S02]  /*1f50*/  FSEL R14, R14, RZ, P0 ;  /* 0x000000ff0e0e7208 */ /* 0x000fe40000000000 */
[----:B------:R-:W-:Y:S02]  /*1f60*/  @!P1 LEA.HI R6, R8, R8, RZ, 0x1 ;  /* 0x0000000808069211 */ /* 0x000fe400078f08ff */
[----:B------:R-:W-:Y:S02]  /*1f70*/  FSEL R15, R15, RZ, P0 ;  /* 0x000000ff0f0f7208 */ /* 0x000fe40000000000 */
[----:B------:R-:W-:-:S05]  /*1f80*/  @!P1 SHF.R.S32.HI R9, RZ, 0x1, R6 ;  /* 0x00000001ff099819 */ /* 0x000fca0000011406 */
[----:B------:R-:W-:Y:S02]  /*1f90*/  @!P1 IMAD.IADD R8, R8, 0x1, -R9 ;  /* 0x0000000108089824 */ /* 0x000fe400078e0a09 */
[----:B------:R-:W-:-:S03]  /*1fa0*/  @!P1 IMAD R13, R9, 0x100000, R13 ;  /* 0x00100000090d9824 */ /* 0x000fc600078e020d */
[----:B------:R-:W-:Y:S01]  /*1fb0*/  @!P1 LEA R9, R8, 0x3ff00000, 0x14 ;  /* 0x3ff0000008099811 */ /* 0x000fe200078ea0ff */
[----:B------:R-:W-:-:S06]  /*1fc0*/  @!P1 IMAD.MOV.U32 R8, RZ, RZ, RZ ;  /* 0x000000ffff089224 */ /* 0x000fcc00078e00ff */
[----:B------:R-:W-:-:S11]  /*1fd0*/  @!P1 DMUL R14, R12, R8 ;  /* 0x000000080c0e9228 */ /* 0x000fd60000000000 */
.L_x_30:
[----:B------:R-:W-:Y:S01]  /*1fe0*/  DFMA R20, R20, R14, R14 ;  /* 0x0000000e1414722b */ /* 0x000fe2000000000e */
[----:B------:R-:W-:Y:S01]  /*1ff0*/  IMAD.MOV.U32 R8, RZ, RZ, R0 ;  /* 0x000000ffff087224 */ /* 0x000fe200078e0000 */
[----:B------:R-:W-:Y:S01]  /*2000*/  DSETP.NEU.AND P0, PT, |R14|, +INF , PT ;  /* 0x7ff000000e00742a */ /* 0x000fe20003f0d200 */
[----:B------:R-:W-:-:S07]  /*2010*/  IMAD.MOV.U32 R9, RZ, RZ, 0x0 ;  /* 0x00000000ff097424 */ /* 0x000fce00078e00ff */
[----:B------:R-:W-:Y:S02]  /*2020*/  FSEL R6, R14, R20, !P0 ;  /* 0x000000140e067208 */ /* 0x000fe40004000000 */
[----:B------:R-:W-:Y:S01]  /*2030*/  FSEL R15, R15, R21, !P0 ;  /* 0x000000150f0f7208 */ /* 0x000fe20004000000 */
[----:B------:R-:W-:Y:S06]  /*2040*/  RET.REL.NODEC R8 `(_Z6perlinPf) ;  /* 0xffffffdc08ec7950 */ /* 0x000fec0003c3ffff */
.L_x_31:
[----:B------:R-:W-:-:S00]  /*2050*/  BRA `(.L_x_31) ;  /* 0xfffffffc00fc7947 */ /* 0x000fc0000383ffff */
[----:B------:R-:W-:-:S00]  /*2060*/  NOP ;  /* 0x0000000000007918 */ /* 0x000fc00000000000 */
        /* <DEDUP_REMOVED lines=9> */
.L_x_34:


//--------------------- .nv.global.init           --------------------------
	.section	.nv.global.init,"aw",@progbits
	.align	4
.nv.global.init:
	.type		hash,@object
	.size		hash,(mrg32k3aM1SubSeq - hash)
hash:
        /*0000*/ 	.byte	0x60, 0x00, 0x00, 0x00, 0x83, 0x00, 0x00, 0x00, 0xd2, 0x00, 0x00, 0x00, 0xe7, 0x00, 0x00, 0x00
        /* <DEDUP_REMOVED lines=63> */
	.type		mrg32k3aM1SubSeq,@object
	.size		mrg32k3aM1SubSeq,(mrg32k3aM2SubSeq - mrg32k3aM1SubSeq)
mrg32k3aM1SubSeq:
        /* <DEDUP_REMOVED lines=126> */
	.type		mrg32k3aM2SubSeq,@object
	.size		mrg32k3aM2SubSeq,(mrg32k3aM1 - mrg32k3aM2SubSeq)
mrg32k3aM2SubSeq:
        /* <DEDUP_REMOVED lines=126> */
	.type		mrg32k3aM1,@object
	.size		mrg32k3aM1,(mrg32k3aM1Seq - mrg32k3aM1)
mrg32k3aM1:
        /* <DEDUP_REMOVED lines=144> */
	.type		mrg32k3aM1Seq,@object
	.size		mrg32k3aM1Seq,(mrg32k3aM2 - mrg32k3aM1Seq)
mrg32k3aM1Seq:
        /* <DEDUP_REMOVED lines=144> */
	.type		mrg32k3aM2,@object
	.size		mrg32k3aM2,(mrg32k3aM2Seq - mrg32k3aM2)
mrg32k3aM2:
        /* <DEDUP_REMOVED lines=144> */
	.type		mrg32k3aM2Seq,@object
	.size		mrg32k3aM2Seq,(precalc_xorwow_matrix - mrg32k3aM2Seq)
mrg32k3aM2Seq:
        /* <DEDUP_REMOVED lines=144> */
	.type		precalc_xorwow_matrix,@object
	.size		precalc_xorwow_matrix,(precalc_xorwow_offset_matrix - precalc_xorwow_matrix)
precalc_xorwow_matrix:
        /* <DEDUP_REMOVED lines=6400> */
	.type		precalc_xorwow_offset_matrix,@object
	.size		precalc_xorwow_offset_matrix,(.L_1 - precalc_xorwow_offset_matrix)
precalc_xorwow_offset_matrix:
        /* <DEDUP_REMOVED lines=6400> */
.L_1:


//--------------------- .nv.shared.reserved.0     --------------------------
	.section	.nv.shared.reserved.0,"aw",@nobits
	.weak		__nv_reservedSMEM_offset_0_alias
	.size		__nv_reservedSMEM_offset_0_alias, 0, 64
	.other		__nv_reservedSMEM_offset_0_alias,@"STO_CUDA_RESERVED_SHARED STV_DEFAULT"
__nv_reservedSMEM_offset_0_alias:
	.zero		0
	.zero		64


//--------------------- .nv.constant0._Z6perlinPf --------------------------
	.section	.nv.constant0._Z6perlinPf,"a",@progbits
	.sectionflags	@""
	.align	4
.nv.constant0._Z6perlinPf:
	.zero		904


//--------------------- SYMBOLS --------------------------

	.type		.nv.reservedSmem.offset0,@object
	.size		.nv.reservedSmem.offset0,0x4
	.type		malloc,@function
	.type		free,@function
